	.target	sm_100a

	.elftype	@"ET_EXEC"


//--------------------- .note.nv.tkinfo           --------------------------
	.section	.note.nv.tkinfo,"",@"SHT_NOTE"
	.sectionflags	@"SHF_NOTE_NV_TKINFO"
	.tkinfo
        /*0018*/ 	.word	0x00000002
        /*0030*/ 	.string	""
        /*0030*/ 	.string	"ptxas"
        /*0030*/ 	.string	"Cuda compilation tools, release 13.0, V13.0.88"
        /*0030*/ 	.string	"Build cuda_13.0.r13.0/compiler.36424714_0"
        /*0030*/ 	.string	"-arch sm_100a -m 64 "



//--------------------- .note.nv.cuinfo           --------------------------
	.section	.note.nv.cuinfo,"",@"SHT_NOTE"
	.sectionflags	@"SHF_NOTE_NV_CUINFO"
        /*0018*/ 	.short	0x0002
        /*001a*/ 	.short	0x0064
        /*001c*/ 	.short	0x0082
	.zero		2


//--------------------- .nv.info                  --------------------------
	.section	.nv.info,"",@"SHT_CUDA_INFO"
	.align	4


	//----- nvinfo : EIATTR_REGCOUNT
	.align		4
        /*0000*/ 	.byte	0x04, 0x2f
        /*0002*/ 	.short	(.L_19 - .L_18)
	.align		4
.L_18:
        /*0004*/ 	.word	index@(_ZN7cutlass13device_kernelINS_4gemm6kernel13GemmUniversalIN4cute5tupleIJiiiiEEENS1_10collective13CollectiveMmaINS1_35MainloopSm100TmaUmmaWarpSpecializedILi54ELi2ELi4ENS5_IJNS4_1CILi1EEESB_SB_EEEEENS5_IJNSA_ILi64EEESE_NSA_ILi32EEEEEENS_12float_e5m2_tENS5_IJlSB_lEEENS_12float_e4m3_tENS5_IJSB_llEEENS4_8TiledMMAINS4_8MMA_AtomIJNS4_10MMA_TraitsINS4_19SM100_MMA_F8F6F4_SSEJSH_SJ_fSE_SE_NS4_17integral_constantINS4_4UMMA5MajorELSR_0EEENSP_ISR_LSR_1EEENSP_INSQ_7ScaleInELSU_0EEESV_EEEEEENS4_6LayoutISC_NS5_IJNSA_ILi0EEESZ_SZ_EEEEENS5_IJNS4_10UnderscoreES12_S12_EEEEENS4_13SM90_TMA_LOADENS4_14ComposedLayoutINS4_7SwizzleILi1ELi4ELi3EEENS4_18smem_ptr_flag_bitsILi8EEENSY_INS5_IJNSA_ILi8EEESF_EEENS5_IJSF_SB_EEEEEEEvNS4_8identityES15_NS16_INS17_ILi2ELi4ELi3EEES1A_NSY_INS5_IJSE_S1B_EEENS5_IJSB_SE_EEEEEEEvS1G_EENS_8epilogue10collective18CollectiveEpilogueINS1N_23Sm100TmaWarpSpecializedILi1ELi1ELi32ELb0ELb0EEEJSG_NS5_IJNSY_ISE_SB_EES1S_EEESH_SI_SH_SI_NS1N_6fusion15FusionCallbacksIS1R_NS1U_17LinearCombinationISH_fSH_fLNS_15FloatRoundStyleE2EEESG_S1T_JEEENS4_5SM1004TMEM4LOAD26SM100_TMEM_LOAD_16dp32b32xES15_NS16_IS1H_S1A_NSY_INS5_IJS1B_SE_EEENS5_IJSE_SB_EEEEEEENS4_39AutoVectorizingCopyWithAssumedAlignmentILi128EEENS4_14SM90_TMA_STOREES27_S29_S29_EEEvvEEEEvNT_6ParamsE)
        /*0008*/ 	.word	0x00000078


	//----- nvinfo : EIATTR_FRAME_SIZE
	.align		4
.L_19:
        /*000c*/ 	.byte	0x04, 0x11
        /*000e*/ 	.short	(.L_21 - .L_20)
	.align		4
.L_20:
        /*0010*/ 	.word	index@($__internal_2_$__cuda_sm10x_tcgen05_guardrail_trap_unallocated_columns_being_dealloced)
        /*0014*/ 	.word	0x00000000


	//----- nvinfo : EIATTR_FRAME_SIZE
	.align		4
.L_21:
        /*0018*/ 	.byte	0x04, 0x11
        /*001a*/ 	.short	(.L_23 - .L_22)
	.align		4
.L_22:
        /*001c*/ 	.word	index@($__internal_1_$__cuda_sm10x_tcgen05_guardrail_trap_phase_invalid_during_alloc)
        /*0020*/ 	.word	0x00000000


	//----- nvinfo : EIATTR_FRAME_SIZE
	.align		4
.L_23:
        /*0024*/ 	.byte	0x04, 0x11
        /*0026*/ 	.short	(.L_25 - .L_24)
	.align		4
.L_24:
        /*0028*/ 	.word	index@($__internal_0_$__cuda_sm10x_tcgen05_guardrail_trap_col_being_dealloced_not_returned_by_alloc)
        /*002c*/ 	.word	0x00000000


	//----- nvinfo : EIATTR_FRAME_SIZE
	.align		4
.L_25:
        /*0030*/ 	.byte	0x04, 0x11
        /*0032*/ 	.short	(.L_27 - .L_26)
	.align		4
.L_26:
        /*0034*/ 	.word	index@(_ZN7cutlass13device_kernelINS_4gemm6kernel13GemmUniversalIN4cute5tupleIJiiiiEEENS1_10collective13CollectiveMmaINS1_35MainloopSm100TmaUmmaWarpSpecializedILi54ELi2ELi4ENS5_IJNS4_1CILi1EEESB_SB_EEEEENS5_IJNSA_ILi64EEESE_NSA_ILi32EEEEEENS_12float_e5m2_tENS5_IJlSB_lEEENS_12float_e4m3_tENS5_IJSB_llEEENS4_8TiledMMAINS4_8MMA_AtomIJNS4_10MMA_TraitsINS4_19SM100_MMA_F8F6F4_SSEJSH_SJ_fSE_SE_NS4_17integral_constantINS4_4UMMA5MajorELSR_0EEENSP_ISR_LSR_1EEENSP_INSQ_7ScaleInELSU_0EEESV_EEEEEENS4_6LayoutISC_NS5_IJNSA_ILi0EEESZ_SZ_EEEEENS5_IJNS4_10UnderscoreES12_S12_EEEEENS4_13SM90_TMA_LOADENS4_14ComposedLayoutINS4_7SwizzleILi1ELi4ELi3EEENS4_18smem_ptr_flag_bitsILi8EEENSY_INS5_IJNSA_ILi8EEESF_EEENS5_IJSF_SB_EEEEEEEvNS4_8identityES15_NS16_INS17_ILi2ELi4ELi3EEES1A_NSY_INS5_IJSE_S1B_EEENS5_IJSB_SE_EEEEEEEvS1G_EENS_8epilogue10collective18CollectiveEpilogueINS1N_23Sm100TmaWarpSpecializedILi1ELi1ELi32ELb0ELb0EEEJSG_NS5_IJNSY_ISE_SB_EES1S_EEESH_SI_SH_SI_NS1N_6fusion15FusionCallbacksIS1R_NS1U_17LinearCombinationISH_fSH_fLNS_15FloatRoundStyleE2EEESG_S1T_JEEENS4_5SM1004TMEM4LOAD26SM100_TMEM_LOAD_16dp32b32xES15_NS16_IS1H_S1A_NSY_INS5_IJS1B_SE_EEENS5_IJSE_SB_EEEEEEENS4_39AutoVectorizingCopyWithAssumedAlignmentILi128EEENS4_14SM90_TMA_STOREES27_S29_S29_EEEvvEEEEvNT_6ParamsE)
        /*0038*/ 	.word	0x00000000


	//----- nvinfo : EIATTR_MIN_STACK_SIZE
	.align		4
.L_27:
        /*003c*/ 	.byte	0x04, 0x12
        /*003e*/ 	.short	(.L_29 - .L_28)
	.align		4
.L_28:
        /*0040*/ 	.word	index@(_ZN7cutlass13device_kernelINS_4gemm6kernel13GemmUniversalIN4cute5tupleIJiiiiEEENS1_10collective13CollectiveMmaINS1_35MainloopSm100TmaUmmaWarpSpecializedILi54ELi2ELi4ENS5_IJNS4_1CILi1EEESB_SB_EEEEENS5_IJNSA_ILi64EEESE_NSA_ILi32EEEEEENS_12float_e5m2_tENS5_IJlSB_lEEENS_12float_e4m3_tENS5_IJSB_llEEENS4_8TiledMMAINS4_8MMA_AtomIJNS4_10MMA_TraitsINS4_19SM100_MMA_F8F6F4_SSEJSH_SJ_fSE_SE_NS4_17integral_constantINS4_4UMMA5MajorELSR_0EEENSP_ISR_LSR_1EEENSP_INSQ_7ScaleInELSU_0EEESV_EEEEEENS4_6LayoutISC_NS5_IJNSA_ILi0EEESZ_SZ_EEEEENS5_IJNS4_10UnderscoreES12_S12_EEEEENS4_13SM90_TMA_LOADENS4_14ComposedLayoutINS4_7SwizzleILi1ELi4ELi3EEENS4_18smem_ptr_flag_bitsILi8EEENSY_INS5_IJNSA_ILi8EEESF_EEENS5_IJSF_SB_EEEEEEEvNS4_8identityES15_NS16_INS17_ILi2ELi4ELi3EEES1A_NSY_INS5_IJSE_S1B_EEENS5_IJSB_SE_EEEEEEEvS1G_EENS_8epilogue10collective18CollectiveEpilogueINS1N_23Sm100TmaWarpSpecializedILi1ELi1ELi32ELb0ELb0EEEJSG_NS5_IJNSY_ISE_SB_EES1S_EEESH_SI_SH_SI_NS1N_6fusion15FusionCallbacksIS1R_NS1U_17LinearCombinationISH_fSH_fLNS_15FloatRoundStyleE2EEESG_S1T_JEEENS4_5SM1004TMEM4LOAD26SM100_TMEM_LOAD_16dp32b32xES15_NS16_IS1H_S1A_NSY_INS5_IJS1B_SE_EEENS5_IJSE_SB_EEEEEEENS4_39AutoVectorizingCopyWithAssumedAlignmentILi128EEENS4_14SM90_TMA_STOREES27_S29_S29_EEEvvEEEEvNT_6ParamsE)
        /*0044*/ 	.word	0x00000000
.L_29:


//--------------------- .nv.compat                --------------------------
	.section	.nv.compat,"",@"SHT_CUDA_COMPAT_INFO"
	.align	4
        /*0000*/ 	.byte	0x02, 0x09, 0x01, 0x00, 0x02, 0x02, 0x02, 0x00, 0x02, 0x05, 0x05, 0x00, 0x03, 0x07, 0x01, 0x01
        /*0010*/ 	.byte	0x02, 0x03, 0x01, 0x00, 0x02, 0x06, 0x01, 0x00, 0x04, 0x0b, 0x08, 0x00, 0x09, 0x00, 0x00, 0x00
        /*0020*/ 	.byte	0x00, 0x00, 0x00, 0x00


//--------------------- .nv.info._ZN7cutlass13device_kernelINS_4gemm6kernel13GemmUniversalIN4cute5tupleIJiiiiEEENS1_10collective13CollectiveMmaINS1_35MainloopSm100TmaUmmaWarpSpecializedILi54ELi2ELi4ENS5_IJNS4_1CILi1EEESB_SB_EEEEENS5_IJNSA_ILi64EEESE_NSA_ILi32EEEEEENS_12float_e5m2_tENS5_IJlSB_lEEENS_12float_e4m3_tENS5_IJSB_llEEENS4_8TiledMMAINS4_8MMA_AtomIJNS4_10MMA_TraitsINS4_19SM100_MMA_F8F6F4_SSEJSH_SJ_fSE_SE_NS4_17integral_constantINS4_4UMMA5MajorELSR_0EEENSP_ISR_LSR_1EEENSP_INSQ_7ScaleInELSU_0EEESV_EEEEEENS4_6LayoutISC_NS5_IJNSA_ILi0EEESZ_SZ_EEEEENS5_IJNS4_10UnderscoreES12_S12_EEEEENS4_13SM90_TMA_LOADENS4_14ComposedLayoutINS4_7SwizzleILi1ELi4ELi3EEENS4_18smem_ptr_flag_bitsILi8EEENSY_INS5_IJNSA_ILi8EEESF_EEENS5_IJSF_SB_EEEEEEEvNS4_8identityES15_NS16_INS17_ILi2ELi4ELi3EEES1A_NSY_INS5_IJSE_S1B_EEENS5_IJSB_SE_EEEEEEEvS1G_EENS_8epilogue10collective18CollectiveEpilogueINS1N_23Sm100TmaWarpSpecializedILi1ELi1ELi32ELb0ELb0EEEJSG_NS5_IJNSY_ISE_SB_EES1S_EEESH_SI_SH_SI_NS1N_6fusion15FusionCallbacksIS1R_NS1U_17LinearCombinationISH_fSH_fLNS_15FloatRoundStyleE2EEESG_S1T_JEEENS4_5SM1004TMEM4LOAD26SM100_TMEM_LOAD_16dp32b32xES15_NS16_IS1H_S1A_NSY_INS5_IJS1B_SE_EEENS5_IJSE_SB_EEEEEEENS4_39AutoVectorizingCopyWithAssumedAlignmentILi128EEENS4_14SM90_TMA_STOREES27_S29_S29_EEEvvEEEEvNT_6ParamsE --------------------------
	.section	.nv.info._ZN7cutlass13device_kernelINS_4gemm6kernel13GemmUniversalIN4cute5tupleIJiiiiEEENS1_10collective13CollectiveMmaINS1_35MainloopSm100TmaUmmaWarpSpecializedILi54ELi2ELi4ENS5_IJNS4_1CILi1EEESB_SB_EEEEENS5_IJNSA_ILi64EEESE_NSA_ILi32EEEEEENS_12float_e5m2_tENS5_IJlSB_lEEENS_12float_e4m3_tENS5_IJSB_llEEENS4_8TiledMMAINS4_8MMA_AtomIJNS4_10MMA_TraitsINS4_19SM100_MMA_F8F6F4_SSEJSH_SJ_fSE_SE_NS4_17integral_constantINS4_4UMMA5MajorELSR_0EEENSP_ISR_LSR_1EEENSP_INSQ_7ScaleInELSU_0EEESV_EEEEEENS4_6LayoutISC_NS5_IJNSA_ILi0EEESZ_SZ_EEEEENS5_IJNS4_10UnderscoreES12_S12_EEEEENS4_13SM90_TMA_LOADENS4_14ComposedLayoutINS4_7SwizzleILi1ELi4ELi3EEENS4_18smem_ptr_flag_bitsILi8EEENSY_INS5_IJNSA_ILi8EEESF_EEENS5_IJSF_SB_EEEEEEEvNS4_8identityES15_NS16_INS17_ILi2ELi4ELi3EEES1A_NSY_INS5_IJSE_S1B_EEENS5_IJSB_SE_EEEEEEEvS1G_EENS_8epilogue10collective18CollectiveEpilogueINS1N_23Sm100TmaWarpSpecializedILi1ELi1ELi32ELb0ELb0EEEJSG_NS5_IJNSY_ISE_SB_EES1S_EEESH_SI_SH_SI_NS1N_6fusion15FusionCallbacksIS1R_NS1U_17LinearCombinationISH_fSH_fLNS_15FloatRoundStyleE2EEESG_S1T_JEEENS4_5SM1004TMEM4LOAD26SM100_TMEM_LOAD_16dp32b32xES15_NS16_IS1H_S1A_NSY_INS5_IJS1B_SE_EEENS5_IJSE_SB_EEEEEEENS4_39AutoVectorizingCopyWithAssumedAlignmentILi128EEENS4_14SM90_TMA_STOREES27_S29_S29_EEEvvEEEEvNT_6ParamsE,"",@"SHT_CUDA_INFO"
	.sectionflags	@""
	.align	4


	//----- nvinfo : EIATTR_CUDA_API_VERSION
	.align		4
        /*0000*/ 	.byte	0x04, 0x37
        /*0002*/ 	.short	(.L_31 - .L_30)
.L_30:
        /*0004*/ 	.word	0x00000082


	//----- nvinfo : EIATTR_KPARAM_INFO
	.align		4
.L_31:
        /*0008*/ 	.byte	0x04, 0x17
        /*000a*/ 	.short	(.L_33 - .L_32)
.L_32:
        /*000c*/ 	.word	0x00000000
        /*0010*/ 	.short	0x0000
        /*0012*/ 	.short	0x0000
        /*0014*/ 	.byte	0x00, 0xf0, 0x01, 0x20


	//----- nvinfo : EIATTR_AT_ENTRY_FRAGMENTS
	.align		4
.L_33:
        /*0018*/ 	.byte	0x04, 0x4f
        /*001a*/ 	.short	(.L_35 - .L_34)


	//   ....[0]....
.L_34:
        /*001c*/ 	.word	0x00000006


	//----- nvinfo : EIATTR_RESERVED_SMEM_USED
	.align		4
.L_35:
        /*0020*/ 	.byte	0x01, 0x41
	.zero		2


	//----- nvinfo : EIATTR_SPARSE_MMA_MASK
	.align		4
        /*0024*/ 	.byte	0x03, 0x50
        /*0026*/ 	.short	0x0000


	//----- nvinfo : EIATTR_TCGEN05_1CTA_USED
	.align		4
        /*0028*/ 	.byte	0x01, 0x51
	.zero		2


	//----- nvinfo : EIATTR_MAXREG_COUNT
	.align		4
        /*002c*/ 	.byte	0x03, 0x1b
        /*002e*/ 	.short	0x00ff


	//----- nvinfo : EIATTR_NUM_BARRIERS
	.align		4
        /*0030*/ 	.byte	0x02, 0x4c
        /*0032*/ 	.byte	0x07
	.zero		1


	//----- nvinfo : EIATTR_EXTERNS
	.align		4
        /*0034*/ 	.byte	0x04, 0x0f
        /*0036*/ 	.short	(.L_37 - .L_36)


	//   ....[0]....
	.align		4
.L_36:
        /*0038*/ 	.word	index@(__assertfail)


	//----- nvinfo : EIATTR_MERCURY_ISA_VERSION
	.align		4
.L_37:
        /*003c*/ 	.byte	0x03, 0x5f
        /*003e*/ 	.short	0x0101


	//----- nvinfo : EIATTR_INT_WARP_WIDE_INSTR_OFFSETS
	.align		4
        /*0040*/ 	.byte	0x04, 0x31
        /*0042*/ 	.short	(.L_39 - .L_38)


	//   ....[0]....
.L_38:
        /*0044*/ 	.word	0x000023d0


	//   ....[1]....
        /*0048*/ 	.word	0x00005950


	//   ....[2]....
        /*004c*/ 	.word	0x00005970


	//   ....[3]....
        /*0050*/ 	.word	0x000059a0


	//   ....[4]....
        /*0054*/ 	.word	0x000063b0


	//   ....[5]....
        /*0058*/ 	.word	0x000064a0


	//----- nvinfo : EIATTR_COOP_GROUP_MASK_REGIDS
	.align		4
.L_39:
        /*005c*/ 	.byte	0x04, 0x29
        /*005e*/ 	.short	(.L_41 - .L_40)


	//   ....[0]....
.L_40:
        /*0060*/ 	.word	0xffffffff


	//   ....[1]....
        /*0064*/ 	.word	0xffffffff


	//   ....[2]....
        /*0068*/ 	.word	0xffffffff


	//   ....[3]....
        /*006c*/ 	.word	0xffffffff


	//   ....[4]....
        /*0070*/ 	.word	0xffffffff


	//   ....[5]....
        /*0074*/ 	.word	0xffffffff


	//   ....[6]....
        /*0078*/ 	.word	0xffffffff


	//   ....[7]....
        /*007c*/ 	.word	0xffffffff


	//   ....[8]....
        /*0080*/ 	.word	0xffffffff


	//   ....[9]....
        /*0084*/ 	.word	0xffffffff


	//   ....[10]....
        /*0088*/ 	.word	0xffffffff


	//   ....[11]....
        /*008c*/ 	.word	0xffffffff


	//   ....[12]....
        /*0090*/ 	.word	0xffffffff


	//----- nvinfo : EIATTR_COOP_GROUP_INSTR_OFFSETS
	.align		4
.L_41:
        /*0094*/ 	.byte	0x04, 0x28
        /*0096*/ 	.short	(.L_43 - .L_42)


	//   ....[0]....
.L_42:
        /*0098*/ 	.word	0x00000090


	//   ....[1]....
        /*009c*/ 	.word	0x000004d0


	//   ....[2]....
        /*00a0*/ 	.word	0x00000cb0


	//   ....[3]....
        /*00a4*/ 	.word	0x00000df0


	//   ....[4]....
        /*00a8*/ 	.word	0x00000ef0


	//   ....[5]....
        /*00ac*/ 	.word	0x00001060


	//   ....[6]....
        /*00b0*/ 	.word	0x00001200


	//   ....[7]....
        /*00b4*/ 	.word	0x000022b0


	//   ....[8]....
        /*00b8*/ 	.word	0x00004cb0


	//   ....[9]....
        /*00bc*/ 	.word	0x00004ec0


	//   ....[10]....
        /*00c0*/ 	.word	0x00004ef0


	//   ....[11]....
        /*00c4*/ 	.word	0x00005830


	//   ....[12]....
        /*00c8*/ 	.word	0x00005a60


	//----- nvinfo : EIATTR_VRC_CTA_INIT_COUNT
	.align		4
.L_43:
        /*00cc*/ 	.byte	0x02, 0x4a
        /*00ce*/ 	.byte	0x80
	.zero		1


	//----- nvinfo : EIATTR_SYSCALL_OFFSETS
	.align		4
        /*00d0*/ 	.byte	0x04, 0x46
        /*00d2*/ 	.short	(.L_45 - .L_44)


	//   ....[0]....
.L_44:
        /*00d4*/ 	.word	0x00006ec0


	//   ....[1]....
        /*00d8*/ 	.word	0x00007000


	//   ....[2]....
        /*00dc*/ 	.word	0x00007760


	//----- nvinfo : EIATTR_MBARRIER_INSTR_OFFSETS
	.align		4
.L_45:
        /*00e0*/ 	.byte	0x04, 0x39
        /*00e2*/ 	.short	(.L_47 - .L_46)


	//   ....[0]....
.L_46:
        /*00e4*/ 	.word	0x000005d0
        /*00e8*/ 	.word	0x000000ff
        /*00ec*/ 	.word	0x00000000
        /*00f0*/ 	.short	0x0100
        /*00f2*/ 	.byte	0x05
	.zero		1


	//   ....[1]....
        /*00f4*/ 	.word	0x000005e0
        /*00f8*/ 	.word	0x000000ff
        /*00fc*/ 	.word	0x000001b0
        /*0100*/ 	.short	0x0100
        /*0102*/ 	.byte	0x05
	.zero		1


	//   ....[2]....
        /*0104*/ 	.word	0x000005f0
        /*0108*/ 	.word	0x000000ff
        /*010c*/ 	.word	0x00000008
        /*0110*/ 	.short	0x0100
        /*0112*/ 	.byte	0x05
	.zero		1


	//   ....[3]....
        /*0114*/ 	.word	0x00000600
        /*0118*/ 	.word	0x000000ff
        /*011c*/ 	.word	0x000001b8
        /*0120*/ 	.short	0x0100
        /*0122*/ 	.byte	0x05
	.zero		1


	//   ....[4]....
        /*0124*/ 	.word	0x00000610
        /*0128*/ 	.word	0x000000ff
        /*012c*/ 	.word	0x00000010
        /*0130*/ 	.short	0x0100
        /*0132*/ 	.byte	0x05
	.zero		1


	//   ....[5]....
        /*0134*/ 	.word	0x00000620
        /*0138*/ 	.word	0x000000ff
        /*013c*/ 	.word	0x000001c0
        /*0140*/ 	.short	0x0100
        /*0142*/ 	.byte	0x05
	.zero		1


	//   ....[6]....
        /*0144*/ 	.word	0x00000630
        /*0148*/ 	.word	0x000000ff
        /*014c*/ 	.word	0x00000018
        /*0150*/ 	.short	0x0100
        /*0152*/ 	.byte	0x05
	.zero		1


	//   ....[7]....
        /*0154*/ 	.word	0x00000640
        /*0158*/ 	.word	0x000000ff
        /*015c*/ 	.word	0x000001c8
        /*0160*/ 	.short	0x0100
        /*0162*/ 	.byte	0x05
	.zero		1


	//   ....[8]....
        /*0164*/ 	.word	0x00000650
        /*0168*/ 	.word	0x000000ff
        /*016c*/ 	.word	0x00000020
        /*0170*/ 	.short	0x0100
        /*0172*/ 	.byte	0x05
	.zero		1


	//   ....[9]....
        /*0174*/ 	.word	0x00000660
        /*0178*/ 	.word	0x000000ff
        /*017c*/ 	.word	0x000001d0
        /*0180*/ 	.short	0x0100
        /*0182*/ 	.byte	0x05
	.zero		1


	//   ....[10]....
        /*0184*/ 	.word	0x00000670
        /*0188*/ 	.word	0x000000ff
        /*018c*/ 	.word	0x00000028
        /*0190*/ 	.short	0x0100
        /*0192*/ 	.byte	0x05
	.zero		1


	//   ....[11]....
        /*0194*/ 	.word	0x00000680
        /*0198*/ 	.word	0x000000ff
        /*019c*/ 	.word	0x000001d8
        /*01a0*/ 	.short	0x0100
        /*01a2*/ 	.byte	0x05
	.zero		1


	//   ....[12]....
        /*01a4*/ 	.word	0x00000690
        /*01a8*/ 	.word	0x000000ff
        /*01ac*/ 	.word	0x00000030
        /*01b0*/ 	.short	0x0100
        /*01b2*/ 	.byte	0x05
	.zero		1


	//   ....[13]....
        /*01b4*/ 	.word	0x000006a0
        /*01b8*/ 	.word	0x000000ff
        /*01bc*/ 	.word	0x000001e0
        /*01c0*/ 	.short	0x0100
        /*01c2*/ 	.byte	0x05
	.zero		1


	//   ....[14]....
        /*01c4*/ 	.word	0x000006b0
        /*01c8*/ 	.word	0x000000ff
        /*01cc*/ 	.word	0x00000038
        /*01d0*/ 	.short	0x0100
        /*01d2*/ 	.byte	0x05
	.zero		1


	//   ....[15]....
        /*01d4*/ 	.word	0x000006c0
        /*01d8*/ 	.word	0x000000ff
        /*01dc*/ 	.word	0x000001e8
        /*01e0*/ 	.short	0x0100
        /*01e2*/ 	.byte	0x05
	.zero		1


	//   ....[16]....
        /*01e4*/ 	.word	0x000006d0
        /*01e8*/ 	.word	0x000000ff
        /*01ec*/ 	.word	0x00000040
        /*01f0*/ 	.short	0x0100
        /*01f2*/ 	.byte	0x05
	.zero		1


	//   ....[17]....
        /*01f4*/ 	.word	0x000006e0
        /*01f8*/ 	.word	0x000000ff
        /*01fc*/ 	.word	0x000001f0
        /*0200*/ 	.short	0x0100
        /*0202*/ 	.byte	0x05
	.zero		1


	//   ....[18]....
        /*0204*/ 	.word	0x000006f0
        /*0208*/ 	.word	0x000000ff
        /*020c*/ 	.word	0x00000048
        /*0210*/ 	.short	0x0100
        /*0212*/ 	.byte	0x05
	.zero		1


	//   ....[19]....
        /*0214*/ 	.word	0x00000700
        /*0218*/ 	.word	0x000000ff
        /*021c*/ 	.word	0x000001f8
        /*0220*/ 	.short	0x0100
        /*0222*/ 	.byte	0x05
	.zero		1


	//   ....[20]....
        /*0224*/ 	.word	0x00000710
        /*0228*/ 	.word	0x000000ff
        /*022c*/ 	.word	0x00000050
        /*0230*/ 	.short	0x0100
        /*0232*/ 	.byte	0x05
	.zero		1


	//   ....[21]....
        /*0234*/ 	.word	0x00000720
        /*0238*/ 	.word	0x000000ff
        /*023c*/ 	.word	0x00000200
        /*0240*/ 	.short	0x0100
        /*0242*/ 	.byte	0x05
	.zero		1


	//   ....[22]....
        /*0244*/ 	.word	0x00000730
        /*0248*/ 	.word	0x000000ff
        /*024c*/ 	.word	0x00000058
        /*0250*/ 	.short	0x0100
        /*0252*/ 	.byte	0x05
	.zero		1


	//   ....[23]....
        /*0254*/ 	.word	0x00000740
        /*0258*/ 	.word	0x000000ff
        /*025c*/ 	.word	0x00000208
        /*0260*/ 	.short	0x0100
        /*0262*/ 	.byte	0x05
	.zero		1


	//   ....[24]....
        /*0264*/ 	.word	0x00000750
        /*0268*/ 	.word	0x000000ff
        /*026c*/ 	.word	0x00000060
        /*0270*/ 	.short	0x0100
        /*0272*/ 	.byte	0x05
	.zero		1


	//   ....[25]....
        /*0274*/ 	.word	0x00000760
        /*0278*/ 	.word	0x000000ff
        /*027c*/ 	.word	0x00000210
        /*0280*/ 	.short	0x0100
        /*0282*/ 	.byte	0x05
	.zero		1


	//   ....[26]....
        /*0284*/ 	.word	0x00000770
        /*0288*/ 	.word	0x000000ff
        /*028c*/ 	.word	0x00000068
        /*0290*/ 	.short	0x0100
        /*0292*/ 	.byte	0x05
	.zero		1


	//   ....[27]....
        /*0294*/ 	.word	0x00000780
        /*0298*/ 	.word	0x000000ff
        /*029c*/ 	.word	0x00000218
        /*02a0*/ 	.short	0x0100
        /*02a2*/ 	.byte	0x05
	.zero		1


	//   ....[28]....
        /*02a4*/ 	.word	0x00000790
        /*02a8*/ 	.word	0x000000ff
        /*02ac*/ 	.word	0x00000070
        /*02b0*/ 	.short	0x0100
        /*02b2*/ 	.byte	0x05
	.zero		1


	//   ....[29]....
        /*02b4*/ 	.word	0x000007a0
        /*02b8*/ 	.word	0x000000ff
        /*02bc*/ 	.word	0x00000220
        /*02c0*/ 	.short	0x0100
        /*02c2*/ 	.byte	0x05
	.zero		1


	//   ....[30]....
        /*02c4*/ 	.word	0x000007b0
        /*02c8*/ 	.word	0x000000ff
        /*02cc*/ 	.word	0x00000078
        /*02d0*/ 	.short	0x0100
        /*02d2*/ 	.byte	0x05
	.zero		1


	//   ....[31]....
        /*02d4*/ 	.word	0x000007c0
        /*02d8*/ 	.word	0x000000ff
        /*02dc*/ 	.word	0x00000228
        /*02e0*/ 	.short	0x0100
        /*02e2*/ 	.byte	0x05
	.zero		1


	//   ....[32]....
        /*02e4*/ 	.word	0x000007d0
        /*02e8*/ 	.word	0x000000ff
        /*02ec*/ 	.word	0x00000080
        /*02f0*/ 	.short	0x0100
        /*02f2*/ 	.byte	0x05
	.zero		1


	//   ....[33]....
        /*02f4*/ 	.word	0x000007e0
        /*02f8*/ 	.word	0x000000ff
        /*02fc*/ 	.word	0x00000230
        /*0300*/ 	.short	0x0100
        /*0302*/ 	.byte	0x05
	.zero		1


	//   ....[34]....
        /*0304*/ 	.word	0x000007f0
        /*0308*/ 	.word	0x000000ff
        /*030c*/ 	.word	0x00000088
        /*0310*/ 	.short	0x0100
        /*0312*/ 	.byte	0x05
	.zero		1


	//   ....[35]....
        /*0314*/ 	.word	0x00000800
        /*0318*/ 	.word	0x000000ff
        /*031c*/ 	.word	0x00000238
        /*0320*/ 	.short	0x0100
        /*0322*/ 	.byte	0x05
	.zero		1


	//   ....[36]....
        /*0324*/ 	.word	0x00000810
        /*0328*/ 	.word	0x000000ff
        /*032c*/ 	.word	0x00000090
        /*0330*/ 	.short	0x0100
        /*0332*/ 	.byte	0x05
	.zero		1


	//   ....[37]....
        /*0334*/ 	.word	0x00000820
        /*0338*/ 	.word	0x000000ff
        /*033c*/ 	.word	0x00000240
        /*0340*/ 	.short	0x0100
        /*0342*/ 	.byte	0x05
	.zero		1


	//   ....[38]....
        /*0344*/ 	.word	0x00000830
        /*0348*/ 	.word	0x000000ff
        /*034c*/ 	.word	0x00000098
        /*0350*/ 	.short	0x0100
        /*0352*/ 	.byte	0x05
	.zero		1


	//   ....[39]....
        /*0354*/ 	.word	0x00000840
        /*0358*/ 	.word	0x000000ff
        /*035c*/ 	.word	0x00000248
        /*0360*/ 	.short	0x0100
        /*0362*/ 	.byte	0x05
	.zero		1


	//   ....[40]....
        /*0364*/ 	.word	0x00000850
        /*0368*/ 	.word	0x000000ff
        /*036c*/ 	.word	0x000000a0
        /*0370*/ 	.short	0x0100
        /*0372*/ 	.byte	0x05
	.zero		1


	//   ....[41]....
        /*0374*/ 	.word	0x00000860
        /*0378*/ 	.word	0x000000ff
        /*037c*/ 	.word	0x00000250
        /*0380*/ 	.short	0x0100
        /*0382*/ 	.byte	0x05
	.zero		1


	//   ....[42]....
        /*0384*/ 	.word	0x00000870
        /*0388*/ 	.word	0x000000ff
        /*038c*/ 	.word	0x000000a8
        /*0390*/ 	.short	0x0100
        /*0392*/ 	.byte	0x05
	.zero		1


	//   ....[43]....
        /*0394*/ 	.word	0x00000880
        /*0398*/ 	.word	0x000000ff
        /*039c*/ 	.word	0x00000258
        /*03a0*/ 	.short	0x0100
        /*03a2*/ 	.byte	0x05
	.zero		1


	//   ....[44]....
        /*03a4*/ 	.word	0x00000890
        /*03a8*/ 	.word	0x000000ff
        /*03ac*/ 	.word	0x000000b0
        /*03b0*/ 	.short	0x0100
        /*03b2*/ 	.byte	0x05
	.zero		1


	//   ....[45]....
        /*03b4*/ 	.word	0x000008a0
        /*03b8*/ 	.word	0x000000ff
        /*03bc*/ 	.word	0x00000260
        /*03c0*/ 	.short	0x0100
        /*03c2*/ 	.byte	0x05
	.zero		1


	//   ....[46]....
        /*03c4*/ 	.word	0x000008b0
        /*03c8*/ 	.word	0x000000ff
        /*03cc*/ 	.word	0x000000b8
        /*03d0*/ 	.short	0x0100
        /*03d2*/ 	.byte	0x05
	.zero		1


	//   ....[47]....
        /*03d4*/ 	.word	0x000008c0
        /*03d8*/ 	.word	0x000000ff
        /*03dc*/ 	.word	0x00000268
        /*03e0*/ 	.short	0x0100
        /*03e2*/ 	.byte	0x05
	.zero		1


	//   ....[48]....
        /*03e4*/ 	.word	0x000008d0
        /*03e8*/ 	.word	0x000000ff
        /*03ec*/ 	.word	0x000000c0
        /*03f0*/ 	.short	0x0100
        /*03f2*/ 	.byte	0x05
	.zero		1


	//   ....[49]....
        /*03f4*/ 	.word	0x000008e0
        /*03f8*/ 	.word	0x000000ff
        /*03fc*/ 	.word	0x00000270
        /*0400*/ 	.short	0x0100
        /*0402*/ 	.byte	0x05
	.zero		1


	//   ....[50]....
        /*0404*/ 	.word	0x000008f0
        /*0408*/ 	.word	0x000000ff
        /*040c*/ 	.word	0x000000c8
        /*0410*/ 	.short	0x0100
        /*0412*/ 	.byte	0x05
	.zero		1


	//   ....[51]....
        /*0414*/ 	.word	0x00000900
        /*0418*/ 	.word	0x000000ff
        /*041c*/ 	.word	0x00000278
        /*0420*/ 	.short	0x0100
        /*0422*/ 	.byte	0x05
	.zero		1


	//   ....[52]....
        /*0424*/ 	.word	0x00000910
        /*0428*/ 	.word	0x000000ff
        /*042c*/ 	.word	0x000000d0
        /*0430*/ 	.short	0x0100
        /*0432*/ 	.byte	0x05
	.zero		1


	//   ....[53]....
        /*0434*/ 	.word	0x00000920
        /*0438*/ 	.word	0x000000ff
        /*043c*/ 	.word	0x00000280
        /*0440*/ 	.short	0x0100
        /*0442*/ 	.byte	0x05
	.zero		1


	//   ....[54]....
        /*0444*/ 	.word	0x00000930
        /*0448*/ 	.word	0x000000ff
        /*044c*/ 	.word	0x000000d8
        /*0450*/ 	.short	0x0100
        /*0452*/ 	.byte	0x05
	.zero		1


	//   ....[55]....
        /*0454*/ 	.word	0x00000940
        /*0458*/ 	.word	0x000000ff
        /*045c*/ 	.word	0x00000288
        /*0460*/ 	.short	0x0100
        /*0462*/ 	.byte	0x05
	.zero		1


	//   ....[56]....
        /*0464*/ 	.word	0x00000950
        /*0468*/ 	.word	0x000000ff
        /*046c*/ 	.word	0x000000e0
        /*0470*/ 	.short	0x0100
        /*0472*/ 	.byte	0x05
	.zero		1


	//   ....[57]....
        /*0474*/ 	.word	0x00000960
        /*0478*/ 	.word	0x000000ff
        /*047c*/ 	.word	0x00000290
        /*0480*/ 	.short	0x0100
        /*0482*/ 	.byte	0x05
	.zero		1


	//   ....[58]....
        /*0484*/ 	.word	0x00000970
        /*0488*/ 	.word	0x000000ff
        /*048c*/ 	.word	0x000000e8
        /*0490*/ 	.short	0x0100
        /*0492*/ 	.byte	0x05
	.zero		1


	//   ....[59]....
        /*0494*/ 	.word	0x00000980
        /*0498*/ 	.word	0x000000ff
        /*049c*/ 	.word	0x00000298
        /*04a0*/ 	.short	0x0100
        /*04a2*/ 	.byte	0x05
	.zero		1


	//   ....[60]....
        /*04a4*/ 	.word	0x00000990
        /*04a8*/ 	.word	0x000000ff
        /*04ac*/ 	.word	0x000000f0
        /*04b0*/ 	.short	0x0100
        /*04b2*/ 	.byte	0x05
	.zero		1


	//   ....[61]....
        /*04b4*/ 	.word	0x000009a0
        /*04b8*/ 	.word	0x000000ff
        /*04bc*/ 	.word	0x000002a0
        /*04c0*/ 	.short	0x0100
        /*04c2*/ 	.byte	0x05
	.zero		1


	//   ....[62]....
        /*04c4*/ 	.word	0x000009b0
        /*04c8*/ 	.word	0x000000ff
        /*04cc*/ 	.word	0x000000f8
        /*04d0*/ 	.short	0x0100
        /*04d2*/ 	.byte	0x05
	.zero		1


	//   ....[63]....
        /*04d4*/ 	.word	0x000009c0
        /*04d8*/ 	.word	0x000000ff
        /*04dc*/ 	.word	0x000002a8
        /*04e0*/ 	.short	0x0100
        /*04e2*/ 	.byte	0x05
	.zero		1


	//   ....[64]....
        /*04e4*/ 	.word	0x000009d0
        /*04e8*/ 	.word	0x000000ff
        /*04ec*/ 	.word	0x00000100
        /*04f0*/ 	.short	0x0100
        /*04f2*/ 	.byte	0x05
	.zero		1


	//   ....[65]....
        /*04f4*/ 	.word	0x000009e0
        /*04f8*/ 	.word	0x000000ff
        /*04fc*/ 	.word	0x000002b0
        /*0500*/ 	.short	0x0100
        /*0502*/ 	.byte	0x05
	.zero		1


	//   ....[66]....
        /*0504*/ 	.word	0x000009f0
        /*0508*/ 	.word	0x000000ff
        /*050c*/ 	.word	0x00000108
        /*0510*/ 	.short	0x0100
        /*0512*/ 	.byte	0x05
	.zero		1


	//   ....[67]....
        /*0514*/ 	.word	0x00000a00
        /*0518*/ 	.word	0x000000ff
        /*051c*/ 	.word	0x000002b8
        /*0520*/ 	.short	0x0100
        /*0522*/ 	.byte	0x05
	.zero		1


	//   ....[68]....
        /*0524*/ 	.word	0x00000a10
        /*0528*/ 	.word	0x000000ff
        /*052c*/ 	.word	0x00000110
        /*0530*/ 	.short	0x0100
        /*0532*/ 	.byte	0x05
	.zero		1


	//   ....[69]....
        /*0534*/ 	.word	0x00000a20
        /*0538*/ 	.word	0x000000ff
        /*053c*/ 	.word	0x000002c0
        /*0540*/ 	.short	0x0100
        /*0542*/ 	.byte	0x05
	.zero		1


	//   ....[70]....
        /*0544*/ 	.word	0x00000a30
        /*0548*/ 	.word	0x000000ff
        /*054c*/ 	.word	0x00000118
        /*0550*/ 	.short	0x0100
        /*0552*/ 	.byte	0x05
	.zero		1


	//   ....[71]....
        /*0554*/ 	.word	0x00000a40
        /*0558*/ 	.word	0x000000ff
        /*055c*/ 	.word	0x000002c8
        /*0560*/ 	.short	0x0100
        /*0562*/ 	.byte	0x05
	.zero		1


	//   ....[72]....
        /*0564*/ 	.word	0x00000a50
        /*0568*/ 	.word	0x000000ff
        /*056c*/ 	.word	0x00000120
        /*0570*/ 	.short	0x0100
        /*0572*/ 	.byte	0x05
	.zero		1


	//   ....[73]....
        /*0574*/ 	.word	0x00000a60
        /*0578*/ 	.word	0x000000ff
        /*057c*/ 	.word	0x000002d0
        /*0580*/ 	.short	0x0100
        /*0582*/ 	.byte	0x05
	.zero		1


	//   ....[74]....
        /*0584*/ 	.word	0x00000a70
        /*0588*/ 	.word	0x000000ff
        /*058c*/ 	.word	0x00000128
        /*0590*/ 	.short	0x0100
        /*0592*/ 	.byte	0x05
	.zero		1


	//   ....[75]....
        /*0594*/ 	.word	0x00000a80
        /*0598*/ 	.word	0x000000ff
        /*059c*/ 	.word	0x000002d8
        /*05a0*/ 	.short	0x0100
        /*05a2*/ 	.byte	0x05
	.zero		1


	//   ....[76]....
        /*05a4*/ 	.word	0x00000a90
        /*05a8*/ 	.word	0x000000ff
        /*05ac*/ 	.word	0x00000130
        /*05b0*/ 	.short	0x0100
        /*05b2*/ 	.byte	0x05
	.zero		1


	//   ....[77]....
        /*05b4*/ 	.word	0x00000aa0
        /*05b8*/ 	.word	0x000000ff
        /*05bc*/ 	.word	0x000002e0
        /*05c0*/ 	.short	0x0100
        /*05c2*/ 	.byte	0x05
	.zero		1


	//   ....[78]....
        /*05c4*/ 	.word	0x00000ab0
        /*05c8*/ 	.word	0x000000ff
        /*05cc*/ 	.word	0x00000138
        /*05d0*/ 	.short	0x0100
        /*05d2*/ 	.byte	0x05
	.zero		1


	//   ....[79]....
        /*05d4*/ 	.word	0x00000ac0
        /*05d8*/ 	.word	0x000000ff
        /*05dc*/ 	.word	0x000002e8
        /*05e0*/ 	.short	0x0100
        /*05e2*/ 	.byte	0x05
	.zero		1


	//   ....[80]....
        /*05e4*/ 	.word	0x00000ad0
        /*05e8*/ 	.word	0x000000ff
        /*05ec*/ 	.word	0x00000140
        /*05f0*/ 	.short	0x0100
        /*05f2*/ 	.byte	0x05
	.zero		1


	//   ....[81]....
        /*05f4*/ 	.word	0x00000ae0
        /*05f8*/ 	.word	0x000000ff
        /*05fc*/ 	.word	0x000002f0
        /*0600*/ 	.short	0x0100
        /*0602*/ 	.byte	0x05
	.zero		1


	//   ....[82]....
        /*0604*/ 	.word	0x00000af0
        /*0608*/ 	.word	0x000000ff
        /*060c*/ 	.word	0x00000148
        /*0610*/ 	.short	0x0100
        /*0612*/ 	.byte	0x05
	.zero		1


	//   ....[83]....
        /*0614*/ 	.word	0x00000b00
        /*0618*/ 	.word	0x000000ff
        /*061c*/ 	.word	0x000002f8
        /*0620*/ 	.short	0x0100
        /*0622*/ 	.byte	0x05
	.zero		1


	//   ....[84]....
        /*0624*/ 	.word	0x00000b10
        /*0628*/ 	.word	0x000000ff
        /*062c*/ 	.word	0x00000150
        /*0630*/ 	.short	0x0100
        /*0632*/ 	.byte	0x05
	.zero		1


	//   ....[85]....
        /*0634*/ 	.word	0x00000b20
        /*0638*/ 	.word	0x000000ff
        /*063c*/ 	.word	0x00000300
        /*0640*/ 	.short	0x0100
        /*0642*/ 	.byte	0x05
	.zero		1


	//   ....[86]....
        /*0644*/ 	.word	0x00000b30
        /*0648*/ 	.word	0x000000ff
        /*064c*/ 	.word	0x00000158
        /*0650*/ 	.short	0x0100
        /*0652*/ 	.byte	0x05
	.zero		1


	//   ....[87]....
        /*0654*/ 	.word	0x00000b40
        /*0658*/ 	.word	0x000000ff
        /*065c*/ 	.word	0x00000308
        /*0660*/ 	.short	0x0100
        /*0662*/ 	.byte	0x05
	.zero		1


	//   ....[88]....
        /*0664*/ 	.word	0x00000b50
        /*0668*/ 	.word	0x000000ff
        /*066c*/ 	.word	0x00000160
        /*0670*/ 	.short	0x0100
        /*0672*/ 	.byte	0x05
	.zero		1


	//   ....[89]....
        /*0674*/ 	.word	0x00000b60
        /*0678*/ 	.word	0x000000ff
        /*067c*/ 	.word	0x00000310
        /*0680*/ 	.short	0x0100
        /*0682*/ 	.byte	0x05
	.zero		1


	//   ....[90]....
        /*0684*/ 	.word	0x00000b70
        /*0688*/ 	.word	0x000000ff
        /*068c*/ 	.word	0x00000168
        /*0690*/ 	.short	0x0100
        /*0692*/ 	.byte	0x05
	.zero		1


	//   ....[91]....
        /*0694*/ 	.word	0x00000b80
        /*0698*/ 	.word	0x000000ff
        /*069c*/ 	.word	0x00000318
        /*06a0*/ 	.short	0x0100
        /*06a2*/ 	.byte	0x05
	.zero		1


	//   ....[92]....
        /*06a4*/ 	.word	0x00000b90
        /*06a8*/ 	.word	0x000000ff
        /*06ac*/ 	.word	0x00000170
        /*06b0*/ 	.short	0x0100
        /*06b2*/ 	.byte	0x05
	.zero		1


	//   ....[93]....
        /*06b4*/ 	.word	0x00000ba0
        /*06b8*/ 	.word	0x000000ff
        /*06bc*/ 	.word	0x00000320
        /*06c0*/ 	.short	0x0100
        /*06c2*/ 	.byte	0x05
	.zero		1


	//   ....[94]....
        /*06c4*/ 	.word	0x00000bb0
        /*06c8*/ 	.word	0x000000ff
        /*06cc*/ 	.word	0x00000178
        /*06d0*/ 	.short	0x0100
        /*06d2*/ 	.byte	0x05
	.zero		1


	//   ....[95]....
        /*06d4*/ 	.word	0x00000bc0
        /*06d8*/ 	.word	0x000000ff
        /*06dc*/ 	.word	0x00000328
        /*06e0*/ 	.short	0x0100
        /*06e2*/ 	.byte	0x05
	.zero		1


	//   ....[96]....
        /*06e4*/ 	.word	0x00000bd0
        /*06e8*/ 	.word	0x000000ff
        /*06ec*/ 	.word	0x00000180
        /*06f0*/ 	.short	0x0100
        /*06f2*/ 	.byte	0x05
	.zero		1


	//   ....[97]....
        /*06f4*/ 	.word	0x00000be0
        /*06f8*/ 	.word	0x000000ff
        /*06fc*/ 	.word	0x00000330
        /*0700*/ 	.short	0x0100
        /*0702*/ 	.byte	0x05
	.zero		1


	//   ....[98]....
        /*0704*/ 	.word	0x00000bf0
        /*0708*/ 	.word	0x000000ff
        /*070c*/ 	.word	0x00000188
        /*0710*/ 	.short	0x0100
        /*0712*/ 	.byte	0x05
	.zero		1


	//   ....[99]....
        /*0714*/ 	.word	0x00000c00
        /*0718*/ 	.word	0x000000ff
        /*071c*/ 	.word	0x00000338
        /*0720*/ 	.short	0x0100
        /*0722*/ 	.byte	0x05
	.zero		1


	//   ....[100]....
        /*0724*/ 	.word	0x00000c10
        /*0728*/ 	.word	0x000000ff
        /*072c*/ 	.word	0x00000190
        /*0730*/ 	.short	0x0100
        /*0732*/ 	.byte	0x05
	.zero		1


	//   ....[101]....
        /*0734*/ 	.word	0x00000c20
        /*0738*/ 	.word	0x000000ff
        /*073c*/ 	.word	0x00000340
        /*0740*/ 	.short	0x0100
        /*0742*/ 	.byte	0x05
	.zero		1


	//   ....[102]....
        /*0744*/ 	.word	0x00000c30
        /*0748*/ 	.word	0x000000ff
        /*074c*/ 	.word	0x00000198
        /*0750*/ 	.short	0x0100
        /*0752*/ 	.byte	0x05
	.zero		1


	//   ....[103]....
        /*0754*/ 	.word	0x00000c40
        /*0758*/ 	.word	0x000000ff
        /*075c*/ 	.word	0x00000348
        /*0760*/ 	.short	0x0100
        /*0762*/ 	.byte	0x05
	.zero		1


	//   ....[104]....
        /*0764*/ 	.word	0x00000c50
        /*0768*/ 	.word	0x000000ff
        /*076c*/ 	.word	0x000001a0
        /*0770*/ 	.short	0x0100
        /*0772*/ 	.byte	0x05
	.zero		1


	//   ....[105]....
        /*0774*/ 	.word	0x00000c60
        /*0778*/ 	.word	0x000000ff
        /*077c*/ 	.word	0x00000350
        /*0780*/ 	.short	0x0100
        /*0782*/ 	.byte	0x05
	.zero		1


	//   ....[106]....
        /*0784*/ 	.word	0x00000c70
        /*0788*/ 	.word	0x000000ff
        /*078c*/ 	.word	0x000001a8
        /*0790*/ 	.short	0x0100
        /*0792*/ 	.byte	0x05
	.zero		1


	//   ....[107]....
        /*0794*/ 	.word	0x00000c80
        /*0798*/ 	.word	0x000000ff
        /*079c*/ 	.word	0x00000358
        /*07a0*/ 	.short	0x0100
        /*07a2*/ 	.byte	0x05
	.zero		1


	//   ....[108]....
        /*07a4*/ 	.word	0x00000dc0
        /*07a8*/ 	.word	0x000000ff
        /*07ac*/ 	.word	0x00000360
        /*07b0*/ 	.short	0x0100
        /*07b2*/ 	.byte	0x06
	.zero		1


	//   ....[109]....
        /*07b4*/ 	.word	0x00000dd0
        /*07b8*/ 	.word	0x000000ff
        /*07bc*/ 	.word	0x00000368
        /*07c0*/ 	.short	0x0100
        /*07c2*/ 	.byte	0x06
	.zero		1


	//   ....[110]....
        /*07c4*/ 	.word	0x00000ec0
        /*07c8*/ 	.word	0x000000ff
        /*07cc*/ 	.word	0x00000370
        /*07d0*/ 	.short	0x0100
        /*07d2*/ 	.byte	0x05
	.zero		1


	//   ....[111]....
        /*07d4*/ 	.word	0x00000ed0
        /*07d8*/ 	.word	0x000000ff
        /*07dc*/ 	.word	0x00000378
        /*07e0*/ 	.short	0x0100
        /*07e2*/ 	.byte	0x05
	.zero		1


	//   ....[112]....
        /*07e4*/ 	.word	0x00001010
        /*07e8*/ 	.word	0x000000ff
        /*07ec*/ 	.word	0x00000380
        /*07f0*/ 	.short	0x0100
        /*07f2*/ 	.byte	0x05
	.zero		1


	//   ....[113]....
        /*07f4*/ 	.word	0x00001020
        /*07f8*/ 	.word	0x000000ff
        /*07fc*/ 	.word	0x00000390
        /*0800*/ 	.short	0x0100
        /*0802*/ 	.byte	0x05
	.zero		1


	//   ....[114]....
        /*0804*/ 	.word	0x00001030
        /*0808*/ 	.word	0x000000ff
        /*080c*/ 	.word	0x00000388
        /*0810*/ 	.short	0x0100
        /*0812*/ 	.byte	0x05
	.zero		1


	//   ....[115]....
        /*0814*/ 	.word	0x00001040
        /*0818*/ 	.word	0x000000ff
        /*081c*/ 	.word	0x00000398
        /*0820*/ 	.short	0x0100
        /*0822*/ 	.byte	0x05
	.zero		1


	//   ....[116]....
        /*0824*/ 	.word	0x00001170
        /*0828*/ 	.word	0x000000ff
        /*082c*/ 	.word	0x000003a0
        /*0830*/ 	.short	0x0100
        /*0832*/ 	.byte	0x06
	.zero		1


	//   ....[117]....
        /*0834*/ 	.word	0x00001180
        /*0838*/ 	.word	0x000000ff
        /*083c*/ 	.word	0x000003c0
        /*0840*/ 	.short	0x0100
        /*0842*/ 	.byte	0x06
	.zero		1


	//   ....[118]....
        /*0844*/ 	.word	0x00001190
        /*0848*/ 	.word	0x000000ff
        /*084c*/ 	.word	0x000003a8
        /*0850*/ 	.short	0x0100
        /*0852*/ 	.byte	0x06
	.zero		1


	//   ....[119]....
        /*0854*/ 	.word	0x000011a0
        /*0858*/ 	.word	0x000000ff
        /*085c*/ 	.word	0x000003c8
        /*0860*/ 	.short	0x0100
        /*0862*/ 	.byte	0x06
	.zero		1


	//   ....[120]....
        /*0864*/ 	.word	0x000011b0
        /*0868*/ 	.word	0x000000ff
        /*086c*/ 	.word	0x000003b0
        /*0870*/ 	.short	0x0100
        /*0872*/ 	.byte	0x06
	.zero		1


	//   ....[121]....
        /*0874*/ 	.word	0x000011c0
        /*0878*/ 	.word	0x000000ff
        /*087c*/ 	.word	0x000003d0
        /*0880*/ 	.short	0x0100
        /*0882*/ 	.byte	0x06
	.zero		1


	//   ....[122]....
        /*0884*/ 	.word	0x000011d0
        /*0888*/ 	.word	0x000000ff
        /*088c*/ 	.word	0x000003b8
        /*0890*/ 	.short	0x0100
        /*0892*/ 	.byte	0x06
	.zero		1


	//   ....[123]....
        /*0894*/ 	.word	0x000011e0
        /*0898*/ 	.word	0x000000ff
        /*089c*/ 	.word	0x000003d8
        /*08a0*/ 	.short	0x0100
        /*08a2*/ 	.byte	0x06
	.zero		1


	//   ....[124]....
        /*08a4*/ 	.word	0x000012d0
        /*08a8*/ 	.word	0x000000ff
        /*08ac*/ 	.word	0x000003e0
        /*08b0*/ 	.short	0x0100
        /*08b2*/ 	.byte	0x05
	.zero		1


	//   ....[125]....
        /*08b4*/ 	.word	0x000012e0
        /*08b8*/ 	.word	0x000000ff
        /*08bc*/ 	.word	0x000003f0
        /*08c0*/ 	.short	0x0100
        /*08c2*/ 	.byte	0x05
	.zero		1


	//   ....[126]....
        /*08c4*/ 	.word	0x000012f0
        /*08c8*/ 	.word	0x000000ff
        /*08cc*/ 	.word	0x000003e8
        /*08d0*/ 	.short	0x0100
        /*08d2*/ 	.byte	0x05
	.zero		1


	//   ....[127]....
        /*08d4*/ 	.word	0x00001300
        /*08d8*/ 	.word	0x000000ff
        /*08dc*/ 	.word	0x000003f8
        /*08e0*/ 	.short	0x0100
        /*08e2*/ 	.byte	0x05
	.zero		1


	//   ....[128]....
        /*08e4*/ 	.word	0x00001bd0
        /*08e8*/ 	.word	0x00000003
        /*08ec*/ 	.word	0x000003f0
        /*08f0*/ 	.short	0x010a
        /*08f2*/ 	.byte	0xff
	.zero		1


	//   ....[129]....
        /*08f4*/ 	.word	0x00001c00
        /*08f8*/ 	.word	0x00000003
        /*08fc*/ 	.word	0x000003e0
        /*0900*/ 	.short	0x0101
        /*0902*/ 	.byte	0xff
	.zero		1


	//   ....[130]....
        /*0904*/ 	.word	0x00001cd0
        /*0908*/ 	.word	0x000000ff
        /*090c*/ 	.word	0x000001b0
        /*0910*/ 	.short	0x010a
        /*0912*/ 	.byte	0x08
	.zero		1


	//   ....[131]....
        /*0914*/ 	.word	0x00001d70
        /*0918*/ 	.word	0x000000ff
        /*091c*/ 	.word	0x000001b0
        /*0920*/ 	.short	0x010a
        /*0922*/ 	.byte	0x21
	.zero		1


	//   ....[132]....
        /*0924*/ 	.word	0x00001ed0
        /*0928*/ 	.word	0x000000ff
        /*092c*/ 	.word	0x000001b0
        /*0930*/ 	.short	0x010a
        /*0932*/ 	.byte	0x08
	.zero		1


	//   ....[133]....
        /*0934*/ 	.word	0x00001fc0
        /*0938*/ 	.word	0x000000ff
        /*093c*/ 	.word	0x00000378
        /*0940*/ 	.short	0x0101
        /*0942*/ 	.byte	0x04
	.zero		1


	//   ....[134]....
        /*0944*/ 	.word	0x00001fe0
        /*0948*/ 	.word	0x000000ff
        /*094c*/ 	.word	0x000001b0
        /*0950*/ 	.short	0x010a
        /*0952*/ 	.byte	0x08
	.zero		1


	//   ....[135]....
        /*0954*/ 	.word	0x00002060
        /*0958*/ 	.word	0x000000ff
        /*095c*/ 	.word	0x000001b0
        /*0960*/ 	.short	0x010a
        /*0962*/ 	.byte	0x11
	.zero		1


	//   ....[136]....
        /*0964*/ 	.word	0x000021c0
        /*0968*/ 	.word	0x000000ff
        /*096c*/ 	.word	0x000001b0
        /*0970*/ 	.short	0x010a
        /*0972*/ 	.byte	0x08
	.zero		1


	//   ....[137]....
        /*0974*/ 	.word	0x000022e0
        /*0978*/ 	.word	0x00000002
        /*097c*/ 	.word	0x00000380
        /*0980*/ 	.short	0x010a
        /*0982*/ 	.byte	0xff
	.zero		1


	//   ....[138]....
        /*0984*/ 	.word	0x000023a0
        /*0988*/ 	.word	0x00000002
        /*098c*/ 	.word	0x00000000
        /*0990*/ 	.short	0x0101
        /*0992*/ 	.byte	0xff
	.zero		1


	//   ....[139]....
        /*0994*/ 	.word	0x00002900
        /*0998*/ 	.word	0x000000ff
        /*099c*/ 	.word	0x00000000
        /*09a0*/ 	.short	0x010a
        /*09a2*/ 	.byte	0x05
	.zero		1


	//   ....[140]....
        /*09a4*/ 	.word	0x00002990
        /*09a8*/ 	.word	0x000000ff
        /*09ac*/ 	.word	0x00000000
        /*09b0*/ 	.short	0x010a
        /*09b2*/ 	.byte	0x05
	.zero		1


	//   ....[141]....
        /*09b4*/ 	.word	0x00002a20
        /*09b8*/ 	.word	0x000000ff
        /*09bc*/ 	.word	0x00000000
        /*09c0*/ 	.short	0x010a
        /*09c2*/ 	.byte	0x05
	.zero		1


	//   ....[142]....
        /*09c4*/ 	.word	0x00002ab0
        /*09c8*/ 	.word	0x000000ff
        /*09cc*/ 	.word	0x00000000
        /*09d0*/ 	.short	0x010a
        /*09d2*/ 	.byte	0x05
	.zero		1


	//   ....[143]....
        /*09d4*/ 	.word	0x00002b40
        /*09d8*/ 	.word	0x000000ff
        /*09dc*/ 	.word	0x00000000
        /*09e0*/ 	.short	0x010a
        /*09e2*/ 	.byte	0x05
	.zero		1


	//   ....[144]....
        /*09e4*/ 	.word	0x00002bd0
        /*09e8*/ 	.word	0x000000ff
        /*09ec*/ 	.word	0x00000000
        /*09f0*/ 	.short	0x010a
        /*09f2*/ 	.byte	0x05
	.zero		1


	//   ....[145]....
        /*09f4*/ 	.word	0x00002c60
        /*09f8*/ 	.word	0x000000ff
        /*09fc*/ 	.word	0x00000000
        /*0a00*/ 	.short	0x010a
        /*0a02*/ 	.byte	0x05
	.zero		1


	//   ....[146]....
        /*0a04*/ 	.word	0x00002cf0
        /*0a08*/ 	.word	0x000000ff
        /*0a0c*/ 	.word	0x00000000
        /*0a10*/ 	.short	0x010a
        /*0a12*/ 	.byte	0x05
	.zero		1


	//   ....[147]....
        /*0a14*/ 	.word	0x00002d80
        /*0a18*/ 	.word	0x000000ff
        /*0a1c*/ 	.word	0x00000000
        /*0a20*/ 	.short	0x010a
        /*0a22*/ 	.byte	0x05
	.zero		1


	//   ....[148]....
        /*0a24*/ 	.word	0x00002e10
        /*0a28*/ 	.word	0x000000ff
        /*0a2c*/ 	.word	0x00000000
        /*0a30*/ 	.short	0x010a
        /*0a32*/ 	.byte	0x05
	.zero		1


	//   ....[149]....
        /*0a34*/ 	.word	0x00002ea0
        /*0a38*/ 	.word	0x000000ff
        /*0a3c*/ 	.word	0x00000000
        /*0a40*/ 	.short	0x010a
        /*0a42*/ 	.byte	0x05
	.zero		1


	//   ....[150]....
        /*0a44*/ 	.word	0x00002f30
        /*0a48*/ 	.word	0x000000ff
        /*0a4c*/ 	.word	0x00000000
        /*0a50*/ 	.short	0x010a
        /*0a52*/ 	.byte	0x05
	.zero		1


	//   ....[151]....
        /*0a54*/ 	.word	0x00002fc0
        /*0a58*/ 	.word	0x000000ff
        /*0a5c*/ 	.word	0x00000000
        /*0a60*/ 	.short	0x010a
        /*0a62*/ 	.byte	0x05
	.zero		1


	//   ....[152]....
        /*0a64*/ 	.word	0x00003050
        /*0a68*/ 	.word	0x000000ff
        /*0a6c*/ 	.word	0x00000000
        /*0a70*/ 	.short	0x010a
        /*0a72*/ 	.byte	0x05
	.zero		1


	//   ....[153]....
        /*0a74*/ 	.word	0x000030e0
        /*0a78*/ 	.word	0x000000ff
        /*0a7c*/ 	.word	0x00000000
        /*0a80*/ 	.short	0x010a
        /*0a82*/ 	.byte	0x05
	.zero		1


	//   ....[154]....
        /*0a84*/ 	.word	0x00003170
        /*0a88*/ 	.word	0x000000ff
        /*0a8c*/ 	.word	0x00000000
        /*0a90*/ 	.short	0x010a
        /*0a92*/ 	.byte	0x05
	.zero		1


	//   ....[155]....
        /*0a94*/ 	.word	0x00003200
        /*0a98*/ 	.word	0x000000ff
        /*0a9c*/ 	.word	0x00000000
        /*0aa0*/ 	.short	0x010a
        /*0aa2*/ 	.byte	0x05
	.zero		1


	//   ....[156]....
        /*0aa4*/ 	.word	0x00003290
        /*0aa8*/ 	.word	0x000000ff
        /*0aac*/ 	.word	0x00000000
        /*0ab0*/ 	.short	0x010a
        /*0ab2*/ 	.byte	0x05
	.zero		1


	//   ....[157]....
        /*0ab4*/ 	.word	0x00003320
        /*0ab8*/ 	.word	0x000000ff
        /*0abc*/ 	.word	0x00000000
        /*0ac0*/ 	.short	0x010a
        /*0ac2*/ 	.byte	0x05
	.zero		1


	//   ....[158]....
        /*0ac4*/ 	.word	0x000033b0
        /*0ac8*/ 	.word	0x000000ff
        /*0acc*/ 	.word	0x00000000
        /*0ad0*/ 	.short	0x010a
        /*0ad2*/ 	.byte	0x05
	.zero		1


	//   ....[159]....
        /*0ad4*/ 	.word	0x00003440
        /*0ad8*/ 	.word	0x000000ff
        /*0adc*/ 	.word	0x00000000
        /*0ae0*/ 	.short	0x010a
        /*0ae2*/ 	.byte	0x05
	.zero		1


	//   ....[160]....
        /*0ae4*/ 	.word	0x000034d0
        /*0ae8*/ 	.word	0x000000ff
        /*0aec*/ 	.word	0x00000000
        /*0af0*/ 	.short	0x010a
        /*0af2*/ 	.byte	0x05
	.zero		1


	//   ....[161]....
        /*0af4*/ 	.word	0x00003560
        /*0af8*/ 	.word	0x000000ff
        /*0afc*/ 	.word	0x00000000
        /*0b00*/ 	.short	0x010a
        /*0b02*/ 	.byte	0x05
	.zero		1


	//   ....[162]....
        /*0b04*/ 	.word	0x000035f0
        /*0b08*/ 	.word	0x000000ff
        /*0b0c*/ 	.word	0x00000000
        /*0b10*/ 	.short	0x010a
        /*0b12*/ 	.byte	0x05
	.zero		1


	//   ....[163]....
        /*0b14*/ 	.word	0x00003680
        /*0b18*/ 	.word	0x000000ff
        /*0b1c*/ 	.word	0x00000000
        /*0b20*/ 	.short	0x010a
        /*0b22*/ 	.byte	0x05
	.zero		1


	//   ....[164]....
        /*0b24*/ 	.word	0x00003710
        /*0b28*/ 	.word	0x000000ff
        /*0b2c*/ 	.word	0x00000000
        /*0b30*/ 	.short	0x010a
        /*0b32*/ 	.byte	0x05
	.zero		1


	//   ....[165]....
        /*0b34*/ 	.word	0x000037a0
        /*0b38*/ 	.word	0x000000ff
        /*0b3c*/ 	.word	0x00000000
        /*0b40*/ 	.short	0x010a
        /*0b42*/ 	.byte	0x05
	.zero		1


	//   ....[166]....
        /*0b44*/ 	.word	0x00003830
        /*0b48*/ 	.word	0x000000ff
        /*0b4c*/ 	.word	0x00000000
        /*0b50*/ 	.short	0x010a
        /*0b52*/ 	.byte	0x05
	.zero		1


	//   ....[167]....
        /*0b54*/ 	.word	0x000038c0
        /*0b58*/ 	.word	0x000000ff
        /*0b5c*/ 	.word	0x00000000
        /*0b60*/ 	.short	0x010a
        /*0b62*/ 	.byte	0x05
	.zero		1


	//   ....[168]....
        /*0b64*/ 	.word	0x00003950
        /*0b68*/ 	.word	0x000000ff
        /*0b6c*/ 	.word	0x00000000
        /*0b70*/ 	.short	0x010a
        /*0b72*/ 	.byte	0x05
	.zero		1


	//   ....[169]....
        /*0b74*/ 	.word	0x000039e0
        /*0b78*/ 	.word	0x000000ff
        /*0b7c*/ 	.word	0x00000000
        /*0b80*/ 	.short	0x010a
        /*0b82*/ 	.byte	0x05
	.zero		1


	//   ....[170]....
        /*0b84*/ 	.word	0x00003a70
        /*0b88*/ 	.word	0x000000ff
        /*0b8c*/ 	.word	0x00000000
        /*0b90*/ 	.short	0x010a
        /*0b92*/ 	.byte	0x05
	.zero		1


	//   ....[171]....
        /*0b94*/ 	.word	0x00003b00
        /*0b98*/ 	.word	0x000000ff
        /*0b9c*/ 	.word	0x00000000
        /*0ba0*/ 	.short	0x010a
        /*0ba2*/ 	.byte	0x05
	.zero		1


	//   ....[172]....
        /*0ba4*/ 	.word	0x00003b90
        /*0ba8*/ 	.word	0x000000ff
        /*0bac*/ 	.word	0x00000000
        /*0bb0*/ 	.short	0x010a
        /*0bb2*/ 	.byte	0x05
	.zero		1


	//   ....[173]....
        /*0bb4*/ 	.word	0x00003c20
        /*0bb8*/ 	.word	0x000000ff
        /*0bbc*/ 	.word	0x00000000
        /*0bc0*/ 	.short	0x010a
        /*0bc2*/ 	.byte	0x05
	.zero		1


	//   ....[174]....
        /*0bc4*/ 	.word	0x00003cb0
        /*0bc8*/ 	.word	0x000000ff
        /*0bcc*/ 	.word	0x00000000
        /*0bd0*/ 	.short	0x010a
        /*0bd2*/ 	.byte	0x05
	.zero		1


	//   ....[175]....
        /*0bd4*/ 	.word	0x00003d40
        /*0bd8*/ 	.word	0x000000ff
        /*0bdc*/ 	.word	0x00000000
        /*0be0*/ 	.short	0x010a
        /*0be2*/ 	.byte	0x05
	.zero		1


	//   ....[176]....
        /*0be4*/ 	.word	0x00003dd0
        /*0be8*/ 	.word	0x000000ff
        /*0bec*/ 	.word	0x00000000
        /*0bf0*/ 	.short	0x010a
        /*0bf2*/ 	.byte	0x05
	.zero		1


	//   ....[177]....
        /*0bf4*/ 	.word	0x00003e60
        /*0bf8*/ 	.word	0x000000ff
        /*0bfc*/ 	.word	0x00000000
        /*0c00*/ 	.short	0x010a
        /*0c02*/ 	.byte	0x05
	.zero		1


	//   ....[178]....
        /*0c04*/ 	.word	0x00003ef0
        /*0c08*/ 	.word	0x000000ff
        /*0c0c*/ 	.word	0x00000000
        /*0c10*/ 	.short	0x010a
        /*0c12*/ 	.byte	0x05
	.zero		1


	//   ....[179]....
        /*0c14*/ 	.word	0x00003f80
        /*0c18*/ 	.word	0x000000ff
        /*0c1c*/ 	.word	0x00000000
        /*0c20*/ 	.short	0x010a
        /*0c22*/ 	.byte	0x05
	.zero		1


	//   ....[180]....
        /*0c24*/ 	.word	0x00004010
        /*0c28*/ 	.word	0x000000ff
        /*0c2c*/ 	.word	0x00000000
        /*0c30*/ 	.short	0x010a
        /*0c32*/ 	.byte	0x05
	.zero		1


	//   ....[181]....
        /*0c34*/ 	.word	0x000040a0
        /*0c38*/ 	.word	0x000000ff
        /*0c3c*/ 	.word	0x00000000
        /*0c40*/ 	.short	0x010a
        /*0c42*/ 	.byte	0x05
	.zero		1


	//   ....[182]....
        /*0c44*/ 	.word	0x00004130
        /*0c48*/ 	.word	0x000000ff
        /*0c4c*/ 	.word	0x00000000
        /*0c50*/ 	.short	0x010a
        /*0c52*/ 	.byte	0x05
	.zero		1


	//   ....[183]....
        /*0c54*/ 	.word	0x000041c0
        /*0c58*/ 	.word	0x000000ff
        /*0c5c*/ 	.word	0x00000000
        /*0c60*/ 	.short	0x010a
        /*0c62*/ 	.byte	0x05
	.zero		1


	//   ....[184]....
        /*0c64*/ 	.word	0x00004250
        /*0c68*/ 	.word	0x000000ff
        /*0c6c*/ 	.word	0x00000000
        /*0c70*/ 	.short	0x010a
        /*0c72*/ 	.byte	0x05
	.zero		1


	//   ....[185]....
        /*0c74*/ 	.word	0x000042e0
        /*0c78*/ 	.word	0x000000ff
        /*0c7c*/ 	.word	0x00000000
        /*0c80*/ 	.short	0x010a
        /*0c82*/ 	.byte	0x05
	.zero		1


	//   ....[186]....
        /*0c84*/ 	.word	0x00004370
        /*0c88*/ 	.word	0x000000ff
        /*0c8c*/ 	.word	0x00000000
        /*0c90*/ 	.short	0x010a
        /*0c92*/ 	.byte	0x05
	.zero		1


	//   ....[187]....
        /*0c94*/ 	.word	0x00004400
        /*0c98*/ 	.word	0x000000ff
        /*0c9c*/ 	.word	0x00000000
        /*0ca0*/ 	.short	0x010a
        /*0ca2*/ 	.byte	0x05
	.zero		1


	//   ....[188]....
        /*0ca4*/ 	.word	0x00004490
        /*0ca8*/ 	.word	0x000000ff
        /*0cac*/ 	.word	0x00000000
        /*0cb0*/ 	.short	0x010a
        /*0cb2*/ 	.byte	0x05
	.zero		1


	//   ....[189]....
        /*0cb4*/ 	.word	0x00004520
        /*0cb8*/ 	.word	0x000000ff
        /*0cbc*/ 	.word	0x00000000
        /*0cc0*/ 	.short	0x010a
        /*0cc2*/ 	.byte	0x05
	.zero		1


	//   ....[190]....
        /*0cc4*/ 	.word	0x000045b0
        /*0cc8*/ 	.word	0x000000ff
        /*0ccc*/ 	.word	0x00000000
        /*0cd0*/ 	.short	0x010a
        /*0cd2*/ 	.byte	0x05
	.zero		1


	//   ....[191]....
        /*0cd4*/ 	.word	0x00004640
        /*0cd8*/ 	.word	0x000000ff
        /*0cdc*/ 	.word	0x00000000
        /*0ce0*/ 	.short	0x010a
        /*0ce2*/ 	.byte	0x05
	.zero		1


	//   ....[192]....
        /*0ce4*/ 	.word	0x000046e0
        /*0ce8*/ 	.word	0x00000000
        /*0cec*/ 	.word	0x00000000
        /*0cf0*/ 	.short	0x010a
        /*0cf2*/ 	.byte	0xff
	.zero		1


	//   ....[193]....
        /*0cf4*/ 	.word	0x00004800
        /*0cf8*/ 	.word	0x00000000
        /*0cfc*/ 	.word	0x000003e0
        /*0d00*/ 	.short	0x010a
        /*0d02*/ 	.byte	0xff
	.zero		1


	//   ....[194]....
        /*0d04*/ 	.word	0x00004860
        /*0d08*/ 	.word	0x00000004
        /*0d0c*/ 	.word	0x00000000
        /*0d10*/ 	.short	0x0101
        /*0d12*/ 	.byte	0xff
	.zero		1


	//   ....[195]....
        /*0d14*/ 	.word	0x00004880
        /*0d18*/ 	.word	0x000000ff
        /*0d1c*/ 	.word	0x00000390
        /*0d20*/ 	.short	0x010a
        /*0d22*/ 	.byte	0x05
	.zero		1


	//   ....[196]....
        /*0d24*/ 	.word	0x000049a0
        /*0d28*/ 	.word	0x00000000
        /*0d2c*/ 	.word	0x00000380
        /*0d30*/ 	.short	0x010a
        /*0d32*/ 	.byte	0xff
	.zero		1


	//   ....[197]....
        /*0d34*/ 	.word	0x00004ab0
        /*0d38*/ 	.word	0x00000000
        /*0d3c*/ 	.word	0x00000000
        /*0d40*/ 	.short	0x0101
        /*0d42*/ 	.byte	0xff
	.zero		1


	//   ....[198]....
        /*0d44*/ 	.word	0x00004b40
        /*0d48*/ 	.word	0x000000ff
        /*0d4c*/ 	.word	0x00000390
        /*0d50*/ 	.short	0x0106
        /*0d52*/ 	.byte	0x05
	.zero		1


	//   ....[199]....
        /*0d54*/ 	.word	0x00004b60
        /*0d58*/ 	.word	0x000000ff
        /*0d5c*/ 	.word	0x00000390
        /*0d60*/ 	.short	0x010a
        /*0d62*/ 	.byte	0x05
	.zero		1


	//   ....[200]....
        /*0d64*/ 	.word	0x00004bf0
        /*0d68*/ 	.word	0x000000ff
        /*0d6c*/ 	.word	0x00000390
        /*0d70*/ 	.short	0x0106
        /*0d72*/ 	.byte	0x04
	.zero		1


	//   ....[201]....
        /*0d74*/ 	.word	0x00004c30
        /*0d78*/ 	.word	0x00000000
        /*0d7c*/ 	.word	0x00000390
        /*0d80*/ 	.short	0x010a
        /*0d82*/ 	.byte	0xff
	.zero		1


	//   ....[202]....
        /*0d84*/ 	.word	0x00005100
        /*0d88*/ 	.word	0x00000000
        /*0d8c*/ 	.word	0x00000380
        /*0d90*/ 	.short	0x010a
        /*0d92*/ 	.byte	0xff
	.zero		1


	//   ....[203]....
        /*0d94*/ 	.word	0x00005200
        /*0d98*/ 	.word	0x00000003
        /*0d9c*/ 	.word	0x00000000
        /*0da0*/ 	.short	0x0101
        /*0da2*/ 	.byte	0xff
	.zero		1


	//   ....[204]....
        /*0da4*/ 	.word	0x00005210
        /*0da8*/ 	.word	0x000000ff
        /*0dac*/ 	.word	0x00000000
        /*0db0*/ 	.short	0x010a
        /*0db2*/ 	.byte	0x04
	.zero		1


	//   ....[205]....
        /*0db4*/ 	.word	0x00005230
        /*0db8*/ 	.word	0x000000ff
        /*0dbc*/ 	.word	0x000003c0
        /*0dc0*/ 	.short	0x010a
        /*0dc2*/ 	.byte	0x09
	.zero		1


	//   ....[206]....
        /*0dc4*/ 	.word	0x00005370
        /*0dc8*/ 	.word	0x000000ff
        /*0dcc*/ 	.word	0x00000000
        /*0dd0*/ 	.short	0x010a
        /*0dd2*/ 	.byte	0x07
	.zero		1


	//   ....[207]....
        /*0dd4*/ 	.word	0x00005470
        /*0dd8*/ 	.word	0x000000ff
        /*0ddc*/ 	.word	0x00000000
        /*0de0*/ 	.short	0x010a
        /*0de2*/ 	.byte	0x04
	.zero		1


	//   ....[208]....
        /*0de4*/ 	.word	0x00005660
        /*0de8*/ 	.word	0x000000ff
        /*0dec*/ 	.word	0x00000000
        /*0df0*/ 	.short	0x010a
        /*0df2*/ 	.byte	0x05
	.zero		1


	//   ....[209]....
        /*0df4*/ 	.word	0x000056f0
        /*0df8*/ 	.word	0x000000ff
        /*0dfc*/ 	.word	0x00000000
        /*0e00*/ 	.short	0x010a
        /*0e02*/ 	.byte	0x05
	.zero		1


	//   ....[210]....
        /*0e04*/ 	.word	0x00005780
        /*0e08*/ 	.word	0x000000ff
        /*0e0c*/ 	.word	0x00000000
        /*0e10*/ 	.short	0x010a
        /*0e12*/ 	.byte	0x05
	.zero		1


	//   ....[211]....
        /*0e14*/ 	.word	0x00005810
        /*0e18*/ 	.word	0x000000ff
        /*0e1c*/ 	.word	0x00000000
        /*0e20*/ 	.short	0x010a
        /*0e22*/ 	.byte	0x07
	.zero		1


	//   ....[212]....
        /*0e24*/ 	.word	0x00005c50
        /*0e28*/ 	.word	0x00000000
        /*0e2c*/ 	.word	0x00000380
        /*0e30*/ 	.short	0x010a
        /*0e32*/ 	.byte	0xff
	.zero		1


	//   ....[213]....
        /*0e34*/ 	.word	0x00005d40
        /*0e38*/ 	.word	0x00000000
        /*0e3c*/ 	.word	0x00000000
        /*0e40*/ 	.short	0x0101
        /*0e42*/ 	.byte	0xff
	.zero		1


	//   ....[214]....
        /*0e44*/ 	.word	0x00006060
        /*0e48*/ 	.word	0x000000ff
        /*0e4c*/ 	.word	0x00000378
        /*0e50*/ 	.short	0x010a
        /*0e52*/ 	.byte	0x06
	.zero		1


	//   ....[215]....
        /*0e54*/ 	.word	0x000061e0
        /*0e58*/ 	.word	0x000000ff
        /*0e5c*/ 	.word	0x00000368
        /*0e60*/ 	.short	0x010a
        /*0e62*/ 	.byte	0x06
	.zero		1


	//   ....[216]....
        /*0e64*/ 	.word	0x00006510
        /*0e68*/ 	.word	0x000000ff
        /*0e6c*/ 	.word	0x00000360
        /*0e70*/ 	.short	0x010b
        /*0e72*/ 	.byte	0x06
	.zero		1


	//   ....[217]....
        /*0e74*/ 	.word	0x00006530
        /*0e78*/ 	.word	0x000000ff
        /*0e7c*/ 	.word	0x00000000
        /*0e80*/ 	.short	0x0101
        /*0e82*/ 	.byte	0x25
	.zero		1


	//   ....[218]....
        /*0e84*/ 	.word	0x00006570
        /*0e88*/ 	.word	0x00000000
        /*0e8c*/ 	.word	0x00000368
        /*0e90*/ 	.short	0x010a
        /*0e92*/ 	.byte	0xff
	.zero		1


	//   ....[219]....
        /*0e94*/ 	.word	0x000068d0
        /*0e98*/ 	.word	0x00000000
        /*0e9c*/ 	.word	0x00000380
        /*0ea0*/ 	.short	0x010a
        /*0ea2*/ 	.byte	0xff
	.zero		1


	//   ....[220]....
        /*0ea4*/ 	.word	0x000069e0
        /*0ea8*/ 	.word	0x00000000
        /*0eac*/ 	.word	0x00000000
        /*0eb0*/ 	.short	0x0101
        /*0eb2*/ 	.byte	0xff
	.zero		1


	//   ....[221]....
        /*0eb4*/ 	.word	0x00007390
        /*0eb8*/ 	.word	0x000000ff
        /*0ebc*/ 	.word	0x00000360
        /*0ec0*/ 	.short	0x010a
        /*0ec2*/ 	.byte	0x2b
	.zero		1


	//   ....[222]....
        /*0ec4*/ 	.word	0x000073b0
        /*0ec8*/ 	.word	0x0000005c
        /*0ecc*/ 	.word	0x000003a0
        /*0ed0*/ 	.short	0x010a
        /*0ed2*/ 	.byte	0xff
	.zero		1


	//   ....[223]....
        /*0ed4*/ 	.word	0x00007500
        /*0ed8*/ 	.word	0x000000ff
        /*0edc*/ 	.word	0x00000360
        /*0ee0*/ 	.short	0x010a
        /*0ee2*/ 	.byte	0x2b
	.zero		1


	//   ....[224]....
        /*0ee4*/ 	.word	0x000075e0
        /*0ee8*/ 	.word	0x000000ff
        /*0eec*/ 	.word	0x00000000
        /*0ef0*/ 	.short	0x0101
        /*0ef2*/ 	.byte	0x04
	.zero		1


	//   ....[225]....
        /*0ef4*/ 	.word	0x00007640
        /*0ef8*/ 	.word	0x0000005c
        /*0efc*/ 	.word	0x000003a0
        /*0f00*/ 	.short	0x010a
        /*0f02*/ 	.byte	0xff
	.zero		1


	//   ....[226]....
        /*0f04*/ 	.word	0x00007a10
        /*0f08*/ 	.word	0x000000ff
        /*0f0c*/ 	.word	0x00000000
        /*0f10*/ 	.short	0x0101
        /*0f12*/ 	.byte	0x05
	.zero		1


	//   ....[227]....
        /*0f14*/ 	.word	0x000082a0
        /*0f18*/ 	.word	0x00000003
        /*0f1c*/ 	.word	0x000003f0
        /*0f20*/ 	.short	0x010a
        /*0f22*/ 	.byte	0xff
	.zero		1


	//   ....[228]....
        /*0f24*/ 	.word	0x00008300
        /*0f28*/ 	.word	0x00000002
        /*0f2c*/ 	.word	0x000001b0
        /*0f30*/ 	.short	0x010a
        /*0f32*/ 	.byte	0xff
	.zero		1


	//   ....[229]....
        /*0f34*/ 	.word	0x00008360
        /*0f38*/ 	.word	0x00000002
        /*0f3c*/ 	.word	0x000001b0
        /*0f40*/ 	.short	0x010a
        /*0f42*/ 	.byte	0xff
	.zero		1


	//   ....[230]....
        /*0f44*/ 	.word	0x000083b0
        /*0f48*/ 	.word	0x00000002
        /*0f4c*/ 	.word	0x00000380
        /*0f50*/ 	.short	0x010a
        /*0f52*/ 	.byte	0xff
	.zero		1


	//   ....[231]....
        /*0f54*/ 	.word	0x00008410
        /*0f58*/ 	.word	0x00000000
        /*0f5c*/ 	.word	0x00000000
        /*0f60*/ 	.short	0x010a
        /*0f62*/ 	.byte	0xff
	.zero		1


	//   ....[232]....
        /*0f64*/ 	.word	0x00008470
        /*0f68*/ 	.word	0x00000000
        /*0f6c*/ 	.word	0x00000000
        /*0f70*/ 	.short	0x010a
        /*0f72*/ 	.byte	0xff
	.zero		1


	//   ....[233]....
        /*0f74*/ 	.word	0x000084d0
        /*0f78*/ 	.word	0x00000000
        /*0f7c*/ 	.word	0x00000000
        /*0f80*/ 	.short	0x010a
        /*0f82*/ 	.byte	0xff
	.zero		1


	//   ....[234]....
        /*0f84*/ 	.word	0x00008530
        /*0f88*/ 	.word	0x00000000
        /*0f8c*/ 	.word	0x00000000
        /*0f90*/ 	.short	0x010a
        /*0f92*/ 	.byte	0xff
	.zero		1


	//   ....[235]....
        /*0f94*/ 	.word	0x00008590
        /*0f98*/ 	.word	0x00000000
        /*0f9c*/ 	.word	0x00000000
        /*0fa0*/ 	.short	0x010a
        /*0fa2*/ 	.byte	0xff
	.zero		1


	//   ....[236]....
        /*0fa4*/ 	.word	0x000085f0
        /*0fa8*/ 	.word	0x00000000
        /*0fac*/ 	.word	0x00000000
        /*0fb0*/ 	.short	0x010a
        /*0fb2*/ 	.byte	0xff
	.zero		1


	//   ....[237]....
        /*0fb4*/ 	.word	0x00008650
        /*0fb8*/ 	.word	0x00000000
        /*0fbc*/ 	.word	0x00000000
        /*0fc0*/ 	.short	0x010a
        /*0fc2*/ 	.byte	0xff
	.zero		1


	//   ....[238]....
        /*0fc4*/ 	.word	0x000086b0
        /*0fc8*/ 	.word	0x00000000
        /*0fcc*/ 	.word	0x00000000
        /*0fd0*/ 	.short	0x010a
        /*0fd2*/ 	.byte	0xff
	.zero		1


	//   ....[239]....
        /*0fd4*/ 	.word	0x00008710
        /*0fd8*/ 	.word	0x00000000
        /*0fdc*/ 	.word	0x00000000
        /*0fe0*/ 	.short	0x010a
        /*0fe2*/ 	.byte	0xff
	.zero		1


	//   ....[240]....
        /*0fe4*/ 	.word	0x00008770
        /*0fe8*/ 	.word	0x00000000
        /*0fec*/ 	.word	0x00000000
        /*0ff0*/ 	.short	0x010a
        /*0ff2*/ 	.byte	0xff
	.zero		1


	//   ....[241]....
        /*0ff4*/ 	.word	0x000087d0
        /*0ff8*/ 	.word	0x00000000
        /*0ffc*/ 	.word	0x00000000
        /*1000*/ 	.short	0x010a
        /*1002*/ 	.byte	0xff
	.zero		1


	//   ....[242]....
        /*1004*/ 	.word	0x00008830
        /*1008*/ 	.word	0x00000000
        /*100c*/ 	.word	0x00000000
        /*1010*/ 	.short	0x010a
        /*1012*/ 	.byte	0xff
	.zero		1


	//   ....[243]....
        /*1014*/ 	.word	0x00008890
        /*1018*/ 	.word	0x00000000
        /*101c*/ 	.word	0x00000000
        /*1020*/ 	.short	0x010a
        /*1022*/ 	.byte	0xff
	.zero		1


	//   ....[244]....
        /*1024*/ 	.word	0x000088f0
        /*1028*/ 	.word	0x00000000
        /*102c*/ 	.word	0x00000000
        /*1030*/ 	.short	0x010a
        /*1032*/ 	.byte	0xff
	.zero		1


	//   ....[245]....
        /*1034*/ 	.word	0x00008950
        /*1038*/ 	.word	0x00000000
        /*103c*/ 	.word	0x00000000
        /*1040*/ 	.short	0x010a
        /*1042*/ 	.byte	0xff
	.zero		1


	//   ....[246]....
        /*1044*/ 	.word	0x000089b0
        /*1048*/ 	.word	0x00000000
        /*104c*/ 	.word	0x00000000
        /*1050*/ 	.short	0x010a
        /*1052*/ 	.byte	0xff
	.zero		1


	//   ....[247]....
        /*1054*/ 	.word	0x00008a10
        /*1058*/ 	.word	0x00000000
        /*105c*/ 	.word	0x00000000
        /*1060*/ 	.short	0x010a
        /*1062*/ 	.byte	0xff
	.zero		1


	//   ....[248]....
        /*1064*/ 	.word	0x00008a70
        /*1068*/ 	.word	0x00000000
        /*106c*/ 	.word	0x00000000
        /*1070*/ 	.short	0x010a
        /*1072*/ 	.byte	0xff
	.zero		1


	//   ....[249]....
        /*1074*/ 	.word	0x00008ad0
        /*1078*/ 	.word	0x00000000
        /*107c*/ 	.word	0x00000000
        /*1080*/ 	.short	0x010a
        /*1082*/ 	.byte	0xff
	.zero		1


	//   ....[250]....
        /*1084*/ 	.word	0x00008b30
        /*1088*/ 	.word	0x00000000
        /*108c*/ 	.word	0x00000000
        /*1090*/ 	.short	0x010a
        /*1092*/ 	.byte	0xff
	.zero		1


	//   ....[251]....
        /*1094*/ 	.word	0x00008b90
        /*1098*/ 	.word	0x00000000
        /*109c*/ 	.word	0x00000000
        /*10a0*/ 	.short	0x010a
        /*10a2*/ 	.byte	0xff
	.zero		1


	//   ....[252]....
        /*10a4*/ 	.word	0x00008bf0
        /*10a8*/ 	.word	0x00000000
        /*10ac*/ 	.word	0x00000000
        /*10b0*/ 	.short	0x010a
        /*10b2*/ 	.byte	0xff
	.zero		1


	//   ....[253]....
        /*10b4*/ 	.word	0x00008c50
        /*10b8*/ 	.word	0x00000000
        /*10bc*/ 	.word	0x00000000
        /*10c0*/ 	.short	0x010a
        /*10c2*/ 	.byte	0xff
	.zero		1


	//   ....[254]....
        /*10c4*/ 	.word	0x00008cb0
        /*10c8*/ 	.word	0x00000000
        /*10cc*/ 	.word	0x00000000
        /*10d0*/ 	.short	0x010a
        /*10d2*/ 	.byte	0xff
	.zero		1


	//   ....[255]....
        /*10d4*/ 	.word	0x00008d10
        /*10d8*/ 	.word	0x00000000
        /*10dc*/ 	.word	0x00000000
        /*10e0*/ 	.short	0x010a
        /*10e2*/ 	.byte	0xff
	.zero		1


	//   ....[0]....
        /*10e4*/ 	.word	0x00008d70
        /*10e8*/ 	.word	0x00000000
        /*10ec*/ 	.word	0x00000000
        /*10f0*/ 	.short	0x010a
        /*10f2*/ 	.byte	0xff
	.zero		1


	//   ....[1]....
        /*10f4*/ 	.word	0x00008dd0
        /*10f8*/ 	.word	0x00000000
        /*10fc*/ 	.word	0x00000000
        /*1100*/ 	.short	0x010a
        /*1102*/ 	.byte	0xff
	.zero		1


	//   ....[2]....
        /*1104*/ 	.word	0x00008e30
        /*1108*/ 	.word	0x00000000
        /*110c*/ 	.word	0x00000000
        /*1110*/ 	.short	0x010a
        /*1112*/ 	.byte	0xff
	.zero		1


	//   ....[3]....
        /*1114*/ 	.word	0x00008e90
        /*1118*/ 	.word	0x00000000
        /*111c*/ 	.word	0x00000000
        /*1120*/ 	.short	0x010a
        /*1122*/ 	.byte	0xff
	.zero		1


	//   ....[4]....
        /*1124*/ 	.word	0x00008ef0
        /*1128*/ 	.word	0x00000000
        /*112c*/ 	.word	0x00000000
        /*1130*/ 	.short	0x010a
        /*1132*/ 	.byte	0xff
	.zero		1


	//   ....[5]....
        /*1134*/ 	.word	0x00008f50
        /*1138*/ 	.word	0x00000000
        /*113c*/ 	.word	0x00000000
        /*1140*/ 	.short	0x010a
        /*1142*/ 	.byte	0xff
	.zero		1


	//   ....[6]....
        /*1144*/ 	.word	0x00008fb0
        /*1148*/ 	.word	0x00000000
        /*114c*/ 	.word	0x00000000
        /*1150*/ 	.short	0x010a
        /*1152*/ 	.byte	0xff
	.zero		1


	//   ....[7]....
        /*1154*/ 	.word	0x00009010
        /*1158*/ 	.word	0x00000000
        /*115c*/ 	.word	0x00000000
        /*1160*/ 	.short	0x010a
        /*1162*/ 	.byte	0xff
	.zero		1


	//   ....[8]....
        /*1164*/ 	.word	0x00009070
        /*1168*/ 	.word	0x00000000
        /*116c*/ 	.word	0x00000000
        /*1170*/ 	.short	0x010a
        /*1172*/ 	.byte	0xff
	.zero		1


	//   ....[9]....
        /*1174*/ 	.word	0x000090d0
        /*1178*/ 	.word	0x00000000
        /*117c*/ 	.word	0x00000000
        /*1180*/ 	.short	0x010a
        /*1182*/ 	.byte	0xff
	.zero		1


	//   ....[10]....
        /*1184*/ 	.word	0x00009130
        /*1188*/ 	.word	0x00000000
        /*118c*/ 	.word	0x00000000
        /*1190*/ 	.short	0x010a
        /*1192*/ 	.byte	0xff
	.zero		1


	//   ....[11]....
        /*1194*/ 	.word	0x00009190
        /*1198*/ 	.word	0x00000000
        /*119c*/ 	.word	0x00000000
        /*11a0*/ 	.short	0x010a
        /*11a2*/ 	.byte	0xff
	.zero		1


	//   ....[12]....
        /*11a4*/ 	.word	0x000091f0
        /*11a8*/ 	.word	0x00000000
        /*11ac*/ 	.word	0x00000000
        /*11b0*/ 	.short	0x010a
        /*11b2*/ 	.byte	0xff
	.zero		1


	//   ....[13]....
        /*11b4*/ 	.word	0x00009250
        /*11b8*/ 	.word	0x00000000
        /*11bc*/ 	.word	0x00000000
        /*11c0*/ 	.short	0x010a
        /*11c2*/ 	.byte	0xff
	.zero		1


	//   ....[14]....
        /*11c4*/ 	.word	0x000092b0
        /*11c8*/ 	.word	0x00000000
        /*11cc*/ 	.word	0x00000000
        /*11d0*/ 	.short	0x010a
        /*11d2*/ 	.byte	0xff
	.zero		1


	//   ....[15]....
        /*11d4*/ 	.word	0x00009310
        /*11d8*/ 	.word	0x00000000
        /*11dc*/ 	.word	0x00000000
        /*11e0*/ 	.short	0x010a
        /*11e2*/ 	.byte	0xff
	.zero		1


	//   ....[16]....
        /*11e4*/ 	.word	0x00009370
        /*11e8*/ 	.word	0x00000000
        /*11ec*/ 	.word	0x00000000
        /*11f0*/ 	.short	0x010a
        /*11f2*/ 	.byte	0xff
	.zero		1


	//   ....[17]....
        /*11f4*/ 	.word	0x000093d0
        /*11f8*/ 	.word	0x00000000
        /*11fc*/ 	.word	0x00000000
        /*1200*/ 	.short	0x010a
        /*1202*/ 	.byte	0xff
	.zero		1


	//   ....[18]....
        /*1204*/ 	.word	0x00009430
        /*1208*/ 	.word	0x00000000
        /*120c*/ 	.word	0x00000000
        /*1210*/ 	.short	0x010a
        /*1212*/ 	.byte	0xff
	.zero		1


	//   ....[19]....
        /*1214*/ 	.word	0x00009490
        /*1218*/ 	.word	0x00000000
        /*121c*/ 	.word	0x00000000
        /*1220*/ 	.short	0x010a
        /*1222*/ 	.byte	0xff
	.zero		1


	//   ....[20]....
        /*1224*/ 	.word	0x000094f0
        /*1228*/ 	.word	0x00000000
        /*122c*/ 	.word	0x00000000
        /*1230*/ 	.short	0x010a
        /*1232*/ 	.byte	0xff
	.zero		1


	//   ....[21]....
        /*1234*/ 	.word	0x00009550
        /*1238*/ 	.word	0x00000000
        /*123c*/ 	.word	0x00000000
        /*1240*/ 	.short	0x010a
        /*1242*/ 	.byte	0xff
	.zero		1


	//   ....[22]....
        /*1244*/ 	.word	0x000095b0
        /*1248*/ 	.word	0x00000000
        /*124c*/ 	.word	0x00000000
        /*1250*/ 	.short	0x010a
        /*1252*/ 	.byte	0xff
	.zero		1


	//   ....[23]....
        /*1254*/ 	.word	0x00009610
        /*1258*/ 	.word	0x00000000
        /*125c*/ 	.word	0x00000000
        /*1260*/ 	.short	0x010a
        /*1262*/ 	.byte	0xff
	.zero		1


	//   ....[24]....
        /*1264*/ 	.word	0x00009670
        /*1268*/ 	.word	0x00000000
        /*126c*/ 	.word	0x00000000
        /*1270*/ 	.short	0x010a
        /*1272*/ 	.byte	0xff
	.zero		1


	//   ....[25]....
        /*1274*/ 	.word	0x000096d0
        /*1278*/ 	.word	0x00000000
        /*127c*/ 	.word	0x00000000
        /*1280*/ 	.short	0x010a
        /*1282*/ 	.byte	0xff
	.zero		1


	//   ....[26]....
        /*1284*/ 	.word	0x00009730
        /*1288*/ 	.word	0x00000000
        /*128c*/ 	.word	0x00000000
        /*1290*/ 	.short	0x010a
        /*1292*/ 	.byte	0xff
	.zero		1


	//   ....[27]....
        /*1294*/ 	.word	0x00009790
        /*1298*/ 	.word	0x00000000
        /*129c*/ 	.word	0x00000000
        /*12a0*/ 	.short	0x010a
        /*12a2*/ 	.byte	0xff
	.zero		1


	//   ....[28]....
        /*12a4*/ 	.word	0x000097e0
        /*12a8*/ 	.word	0x00000000
        /*12ac*/ 	.word	0x000003e0
        /*12b0*/ 	.short	0x010a
        /*12b2*/ 	.byte	0xff
	.zero		1


	//   ....[29]....
        /*12b4*/ 	.word	0x00009840
        /*12b8*/ 	.word	0x00000000
        /*12bc*/ 	.word	0x00000390
        /*12c0*/ 	.short	0x010a
        /*12c2*/ 	.byte	0xff
	.zero		1


	//   ....[30]....
        /*12c4*/ 	.word	0x00009890
        /*12c8*/ 	.word	0x00000000
        /*12cc*/ 	.word	0x00000380
        /*12d0*/ 	.short	0x010a
        /*12d2*/ 	.byte	0xff
	.zero		1


	//   ....[31]....
        /*12d4*/ 	.word	0x000098f0
        /*12d8*/ 	.word	0x00000000
        /*12dc*/ 	.word	0x00000390
        /*12e0*/ 	.short	0x010a
        /*12e2*/ 	.byte	0xff
	.zero		1


	//   ....[32]....
        /*12e4*/ 	.word	0x00009940
        /*12e8*/ 	.word	0x00000000
        /*12ec*/ 	.word	0x00000380
        /*12f0*/ 	.short	0x010a
        /*12f2*/ 	.byte	0xff
	.zero		1


	//   ....[33]....
        /*12f4*/ 	.word	0x000099a0
        /*12f8*/ 	.word	0x00000003
        /*12fc*/ 	.word	0x000003c0
        /*1300*/ 	.short	0x010a
        /*1302*/ 	.byte	0xff
	.zero		1


	//   ....[34]....
        /*1304*/ 	.word	0x00009a00
        /*1308*/ 	.word	0x00000000
        /*130c*/ 	.word	0x00000000
        /*1310*/ 	.short	0x010a
        /*1312*/ 	.byte	0xff
	.zero		1


	//   ....[35]....
        /*1314*/ 	.word	0x00009a60
        /*1318*/ 	.word	0x00000000
        /*131c*/ 	.word	0x00000000
        /*1320*/ 	.short	0x010a
        /*1322*/ 	.byte	0xff
	.zero		1


	//   ....[36]....
        /*1324*/ 	.word	0x00009ac0
        /*1328*/ 	.word	0x00000000
        /*132c*/ 	.word	0x00000000
        /*1330*/ 	.short	0x010a
        /*1332*/ 	.byte	0xff
	.zero		1


	//   ....[37]....
        /*1334*/ 	.word	0x00009b20
        /*1338*/ 	.word	0x00000000
        /*133c*/ 	.word	0x00000000
        /*1340*/ 	.short	0x010a
        /*1342*/ 	.byte	0xff
	.zero		1


	//   ....[38]....
        /*1344*/ 	.word	0x00009b80
        /*1348*/ 	.word	0x00000000
        /*134c*/ 	.word	0x00000000
        /*1350*/ 	.short	0x010a
        /*1352*/ 	.byte	0xff
	.zero		1


	//   ....[39]....
        /*1354*/ 	.word	0x00009bd0
        /*1358*/ 	.word	0x00000000
        /*135c*/ 	.word	0x00000380
        /*1360*/ 	.short	0x010a
        /*1362*/ 	.byte	0xff
	.zero		1


	//   ....[40]....
        /*1364*/ 	.word	0x00009c30
        /*1368*/ 	.word	0x00000000
        /*136c*/ 	.word	0x00000378
        /*1370*/ 	.short	0x010a
        /*1372*/ 	.byte	0xff
	.zero		1


	//   ....[41]....
        /*1374*/ 	.word	0x00009c90
        /*1378*/ 	.word	0x00000003
        /*137c*/ 	.word	0x00000368
        /*1380*/ 	.short	0x010a
        /*1382*/ 	.byte	0xff
	.zero		1


	//   ....[42]....
        /*1384*/ 	.word	0x00009ce0
        /*1388*/ 	.word	0x00000000
        /*138c*/ 	.word	0x00000380
        /*1390*/ 	.short	0x010a
        /*1392*/ 	.byte	0xff
	.zero		1


	//   ....[43]....
        /*1394*/ 	.word	0x00009d40
        /*1398*/ 	.word	0x00000000
        /*139c*/ 	.word	0x00000360
        /*13a0*/ 	.short	0x010a
        /*13a2*/ 	.byte	0xff
	.zero		1


	//   ....[44]....
        /*13a4*/ 	.word	0x00009d90
        /*13a8*/ 	.word	0x0000005c
        /*13ac*/ 	.word	0x000003a0
        /*13b0*/ 	.short	0x010a
        /*13b2*/ 	.byte	0xff
	.zero		1


	//----- nvinfo : EIATTR_NUM_MBARRIERS
	.align		4
.L_47:
        /*13b4*/ 	.byte	0x03, 0x38
        /*13b6*/ 	.short	0x0080


	//----- nvinfo : EIATTR_EXIT_INSTR_OFFSETS
	.align		4
        /*13b8*/ 	.byte	0x04, 0x1c
        /*13ba*/ 	.short	(.L_49 - .L_48)


	//   ....[0]....
.L_48:
        /*13bc*/ 	.word	0x00004710


	//   ....[1]....
        /*13c0*/ 	.word	0x00004c00


	//   ....[2]....
        /*13c4*/ 	.word	0x00004c60


	//   ....[3]....
        /*13c8*/ 	.word	0x00005a70


	//   ....[4]....
        /*13cc*/ 	.word	0x000065a0


	//   ....[5]....
        /*13d0*/ 	.word	0x000065e0


	//   ....[6]....
        /*13d4*/ 	.word	0x00008290


	//----- nvinfo : EIATTR_MAX_THREADS
	.align		4
.L_49:
        /*13d8*/ 	.byte	0x04, 0x05
        /*13da*/ 	.short	(.L_51 - .L_50)
.L_50:
        /*13dc*/ 	.word	0x00000100
        /*13e0*/ 	.word	0x00000001
        /*13e4*/ 	.word	0x00000001


	//----- nvinfo : EIATTR_CRS_STACK_SIZE
	.align		4
.L_51:
        /*13e8*/ 	.byte	0x04, 0x1e
        /*13ea*/ 	.short	(.L_53 - .L_52)
.L_52:
        /*13ec*/ 	.word	0x00000000


	//----- nvinfo : EIATTR_CBANK_PARAM_SIZE
	.align		4
.L_53:
        /*13f0*/ 	.byte	0x03, 0x19
        /*13f2*/ 	.short	0x0800


	//----- nvinfo : EIATTR_PARAM_CBANK
	.align		4
        /*13f4*/ 	.byte	0x04, 0x0a
        /*13f6*/ 	.short	(.L_55 - .L_54)
	.align		4
.L_54:
        /*13f8*/ 	.word	index@(.nv.constant0._ZN7cutlass13device_kernelINS_4gemm6kernel13GemmUniversalIN4cute5tupleIJiiiiEEENS1_10collective13CollectiveMmaINS1_35MainloopSm100TmaUmmaWarpSpecializedILi54ELi2ELi4ENS5_IJNS4_1CILi1EEESB_SB_EEEEENS5_IJNSA_ILi64EEESE_NSA_ILi32EEEEEENS_12float_e5m2_tENS5_IJlSB_lEEENS_12float_e4m3_tENS5_IJSB_llEEENS4_8TiledMMAINS4_8MMA_AtomIJNS4_10MMA_TraitsINS4_19SM100_MMA_F8F6F4_SSEJSH_SJ_fSE_SE_NS4_17integral_constantINS4_4UMMA5MajorELSR_0EEENSP_ISR_LSR_1EEENSP_INSQ_7ScaleInELSU_0EEESV_EEEEEENS4_6LayoutISC_NS5_IJNSA_ILi0EEESZ_SZ_EEEEENS5_IJNS4_10UnderscoreES12_S12_EEEEENS4_13SM90_TMA_LOADENS4_14ComposedLayoutINS4_7SwizzleILi1ELi4ELi3EEENS4_18smem_ptr_flag_bitsILi8EEENSY_INS5_IJNSA_ILi8EEESF_EEENS5_IJSF_SB_EEEEEEEvNS4_8identityES15_NS16_INS17_ILi2ELi4ELi3EEES1A_NSY_INS5_IJSE_S1B_EEENS5_IJSB_SE_EEEEEEEvS1G_EENS_8epilogue10collective18CollectiveEpilogueINS1N_23Sm100TmaWarpSpecializedILi1ELi1ELi32ELb0ELb0EEEJSG_NS5_IJNSY_ISE_SB_EES1S_EEESH_SI_SH_SI_NS1N_6fusion15FusionCallbacksIS1R_NS1U_17LinearCombinationISH_fSH_fLNS_15FloatRoundStyleE2EEESG_S1T_JEEENS4_5SM1004TMEM4LOAD26SM100_TMEM_LOAD_16dp32b32xES15_NS16_IS1H_S1A_NSY_INS5_IJS1B_SE_EEENS5_IJSE_SB_EEEEEEENS4_39AutoVectorizingCopyWithAssumedAlignmentILi128EEENS4_14SM90_TMA_STOREES27_S29_S29_EEEvvEEEEvNT_6ParamsE)
        /*13fc*/ 	.short	0x0380
        /*13fe*/ 	.short	0x0800


	//----- nvinfo : EIATTR_SW_WAR
	.align		4
.L_55:
        /*1400*/ 	.byte	0x04, 0x36
        /*1402*/ 	.short	(.L_57 - .L_56)
.L_56:
        /*1404*/ 	.word	0x00000008
.L_57:


//--------------------- .nv.callgraph             --------------------------
	.section	.nv.callgraph,"",@"SHT_CUDA_CALLGRAPH"
	.align	4
	.sectionentsize	8
	.align		4
        /*0000*/ 	.word	0x00000000
	.align		4
        /*0004*/ 	.word	0xffffffff
	.align		4
        /*0008*/ 	.word	index@(_ZN7cutlass13device_kernelINS_4gemm6kernel13GemmUniversalIN4cute5tupleIJiiiiEEENS1_10collective13CollectiveMmaINS1_35MainloopSm100TmaUmmaWarpSpecializedILi54ELi2ELi4ENS5_IJNS4_1CILi1EEESB_SB_EEEEENS5_IJNSA_ILi64EEESE_NSA_ILi32EEEEEENS_12float_e5m2_tENS5_IJlSB_lEEENS_12float_e4m3_tENS5_IJSB_llEEENS4_8TiledMMAINS4_8MMA_AtomIJNS4_10MMA_TraitsINS4_19SM100_MMA_F8F6F4_SSEJSH_SJ_fSE_SE_NS4_17integral_constantINS4_4UMMA5MajorELSR_0EEENSP_ISR_LSR_1EEENSP_INSQ_7ScaleInELSU_0EEESV_EEEEEENS4_6LayoutISC_NS5_IJNSA_ILi0EEESZ_SZ_EEEEENS5_IJNS4_10UnderscoreES12_S12_EEEEENS4_13SM90_TMA_LOADENS4_14ComposedLayoutINS4_7SwizzleILi1ELi4ELi3EEENS4_18smem_ptr_flag_bitsILi8EEENSY_INS5_IJNSA_ILi8EEESF_EEENS5_IJSF_SB_EEEEEEEvNS4_8identityES15_NS16_INS17_ILi2ELi4ELi3EEES1A_NSY_INS5_IJSE_S1B_EEENS5_IJSB_SE_EEEEEEEvS1G_EENS_8epilogue10collective18CollectiveEpilogueINS1N_23Sm100TmaWarpSpecializedILi1ELi1ELi32ELb0ELb0EEEJSG_NS5_IJNSY_ISE_SB_EES1S_EEESH_SI_SH_SI_NS1N_6fusion15FusionCallbacksIS1R_NS1U_17LinearCombinationISH_fSH_fLNS_15FloatRoundStyleE2EEESG_S1T_JEEENS4_5SM1004TMEM4LOAD26SM100_TMEM_LOAD_16dp32b32xES15_NS16_IS1H_S1A_NSY_INS5_IJS1B_SE_EEENS5_IJSE_SB_EEEEEEENS4_39AutoVectorizingCopyWithAssumedAlignmentILi128EEENS4_14SM90_TMA_STOREES27_S29_S29_EEEvvEEEEvNT_6ParamsE)
	.align		4
        /*000c*/ 	.word	index@(__assertfail)
	.align		4
        /*0010*/ 	.word	0x00000000
	.align		4
        /*0014*/ 	.word	0xfffffffe
	.align		4
        /*0018*/ 	.word	0x00000000
	.align		4
        /*001c*/ 	.word	0xfffffffd
	.align		4
        /*0020*/ 	.word	0x00000000
	.align		4
        /*0024*/ 	.word	0xfffffffc


//--------------------- .nv.constant4             --------------------------
	.section	.nv.constant4,"a",@progbits
	.align	8
	.align		8
.nv.constant4:
        /*0000*/ 	.dword	__assertfail
	.align		8
        /*0008*/ 	.dword	__unnamed_1
	.align		8
        /*0010*/ 	.dword	__unnamed_2
	.align		8
        /*0018*/ 	.dword	_ZN40_INTERNAL_b56de794_4_k_cu_4b5244cf_241184cuda3std3__45__cpo5beginE
	.align		8
        /*0020*/ 	.dword	_ZN40_INTERNAL_b56de794_4_k_cu_4b5244cf_241184cuda3std3__45__cpo3endE
	.align		8
        /*0028*/ 	.dword	_ZN40_INTERNAL_b56de794_4_k_cu_4b5244cf_241184cuda3std3__45__cpo6cbeginE
	.align		8
        /*0030*/ 	.dword	_ZN40_INTERNAL_b56de794_4_k_cu_4b5244cf_241184cuda3std3__45__cpo4cendE
	.align		8
        /*0038*/ 	.dword	_ZN40_INTERNAL_b56de794_4_k_cu_4b5244cf_241184cuda3std3__442_GLOBAL__N__b56de794_4_k_cu_4b5244cf_241186ignoreE
	.align		8
        /*0040*/ 	.dword	_ZN40_INTERNAL_b56de794_4_k_cu_4b5244cf_241184cuda3std3__419piecewise_constructE
	.align		8
        /*0048*/ 	.dword	_ZN40_INTERNAL_b56de794_4_k_cu_4b5244cf_241184cuda3std3__48in_placeE
	.align		8
        /*0050*/ 	.dword	_ZN40_INTERNAL_b56de794_4_k_cu_4b5244cf_241184cuda3std6ranges3__45__cpo4swapE
	.align		8
        /*0058*/ 	.dword	_ZN40_INTERNAL_b56de794_4_k_cu_4b5244cf_241184cuda3std6ranges3__45__cpo9iter_moveE
	.align		8
        /*0060*/ 	.dword	_ZN40_INTERNAL_b56de794_4_k_cu_4b5244cf_241184cute7productE
	.align		8
        /*0068*/ 	.dword	_ZN40_INTERNAL_b56de794_4_k_cu_4b5244cf_241184cute1_E
	.align		8
        /*0070*/ 	.dword	$str$25
	.align		8
        /*0078*/ 	.dword	$str$26
	.align		8
        /*0080*/ 	.dword	$str$27
	.align		8
        /*0088*/ 	.dword	$str$28


//--------------------- .text._ZN7cutlass13device_kernelINS_4gemm6kernel13GemmUniversalIN4cute5tupleIJiiiiEEENS1_10collective13CollectiveMmaINS1_35MainloopSm100TmaUmmaWarpSpecializedILi54ELi2ELi4ENS5_IJNS4_1CILi1EEESB_SB_EEEEENS5_IJNSA_ILi64EEESE_NSA_ILi32EEEEEENS_12float_e5m2_tENS5_IJlSB_lEEENS_12float_e4m3_tENS5_IJSB_llEEENS4_8TiledMMAINS4_8MMA_AtomIJNS4_10MMA_TraitsINS4_19SM100_MMA_F8F6F4_SSEJSH_SJ_fSE_SE_NS4_17integral_constantINS4_4UMMA5MajorELSR_0EEENSP_ISR_LSR_1EEENSP_INSQ_7ScaleInELSU_0EEESV_EEEEEENS4_6LayoutISC_NS5_IJNSA_ILi0EEESZ_SZ_EEEEENS5_IJNS4_10UnderscoreES12_S12_EEEEENS4_13SM90_TMA_LOADENS4_14ComposedLayoutINS4_7SwizzleILi1ELi4ELi3EEENS4_18smem_ptr_flag_bitsILi8EEENSY_INS5_IJNSA_ILi8EEESF_EEENS5_IJSF_SB_EEEEEEEvNS4_8identityES15_NS16_INS17_ILi2ELi4ELi3EEES1A_NSY_INS5_IJSE_S1B_EEENS5_IJSB_SE_EEEEEEEvS1G_EENS_8epilogue10collective18CollectiveEpilogueINS1N_23Sm100TmaWarpSpecializedILi1ELi1ELi32ELb0ELb0EEEJSG_NS5_IJNSY_ISE_SB_EES1S_EEESH_SI_SH_SI_NS1N_6fusion15FusionCallbacksIS1R_NS1U_17LinearCombinationISH_fSH_fLNS_15FloatRoundStyleE2EEESG_S1T_JEEENS4_5SM1004TMEM4LOAD26SM100_TMEM_LOAD_16dp32b32xES15_NS16_IS1H_S1A_NSY_INS5_IJS1B_SE_EEENS5_IJSE_SB_EEEEEEENS4_39AutoVectorizingCopyWithAssumedAlignmentILi128EEENS4_14SM90_TMA_STOREES27_S29_S29_EEEvvEEEEvNT_6ParamsE --------------------------
	.section	.text._ZN7cutlass13device_kernelINS_4gemm6kernel13GemmUniversalIN4cute5tupleIJiiiiEEENS1_10collective13CollectiveMmaINS1_35MainloopSm100TmaUmmaWarpSpecializedILi54ELi2ELi4ENS5_IJNS4_1CILi1EEESB_SB_EEEEENS5_IJNSA_ILi64EEESE_NSA_ILi32EEEEEENS_12float_e5m2_tENS5_IJlSB_lEEENS_12float_e4m3_tENS5_IJSB_llEEENS4_8TiledMMAINS4_8MMA_AtomIJNS4_10MMA_TraitsINS4_19SM100_MMA_F8F6F4_SSEJSH_SJ_fSE_SE_NS4_17integral_constantINS4_4UMMA5MajorELSR_0EEENSP_ISR_LSR_1EEENSP_INSQ_7ScaleInELSU_0EEESV_EEEEEENS4_6LayoutISC_NS5_IJNSA_ILi0EEESZ_SZ_EEEEENS5_IJNS4_10UnderscoreES12_S12_EEEEENS4_13SM90_TMA_LOADENS4_14ComposedLayoutINS4_7SwizzleILi1ELi4ELi3EEENS4_18smem_ptr_flag_bitsILi8EEENSY_INS5_IJNSA_ILi8EEESF_EEENS5_IJSF_SB_EEEEEEEvNS4_8identityES15_NS16_INS17_ILi2ELi4ELi3EEES1A_NSY_INS5_IJSE_S1B_EEENS5_IJSB_SE_EEEEEEEvS1G_EENS_8epilogue10collective18CollectiveEpilogueINS1N_23Sm100TmaWarpSpecializedILi1ELi1ELi32ELb0ELb0EEEJSG_NS5_IJNSY_ISE_SB_EES1S_EEESH_SI_SH_SI_NS1N_6fusion15FusionCallbacksIS1R_NS1U_17LinearCombinationISH_fSH_fLNS_15FloatRoundStyleE2EEESG_S1T_JEEENS4_5SM1004TMEM4LOAD26SM100_TMEM_LOAD_16dp32b32xES15_NS16_IS1H_S1A_NSY_INS5_IJS1B_SE_EEENS5_IJSE_SB_EEEEEEENS4_39AutoVectorizingCopyWithAssumedAlignmentILi128EEENS4_14SM90_TMA_STOREES27_S29_S29_EEEvvEEEEvNT_6ParamsE,"ax",@progbits
	.align	128
.text._ZN7cutlass13device_kernelINS_4gemm6kernel13GemmUniversalIN4cute5tupleIJiiiiEEENS1_10collective13CollectiveMmaINS1_35MainloopSm100TmaUmmaWarpSpecializedILi54ELi2ELi4ENS5_IJNS4_1CILi1EEESB_SB_EEEEENS5_IJNSA_ILi64EEESE_NSA_ILi32EEEEEENS_12float_e5m2_tENS5_IJlSB_lEEENS_12float_e4m3_tENS5_IJSB_llEEENS4_8TiledMMAINS4_8MMA_AtomIJNS4_10MMA_TraitsINS4_19SM100_MMA_F8F6F4_SSEJSH_SJ_fSE_SE_NS4_17integral_constantINS4_4UMMA5MajorELSR_0EEENSP_ISR_LSR_1EEENSP_INSQ_7ScaleInELSU_0EEESV_EEEEEENS4_6LayoutISC_NS5_IJNSA_ILi0EEESZ_SZ_EEEEENS5_IJNS4_10UnderscoreES12_S12_EEEEENS4_13SM90_TMA_LOADENS4_14ComposedLayoutINS4_7SwizzleILi1ELi4ELi3EEENS4_18smem_ptr_flag_bitsILi8EEENSY_INS5_IJNSA_ILi8EEESF_EEENS5_IJSF_SB_EEEEEEEvNS4_8identityES15_NS16_INS17_ILi2ELi4ELi3EEES1A_NSY_INS5_IJSE_S1B_EEENS5_IJSB_SE_EEEEEEEvS1G_EENS_8epilogue10collective18CollectiveEpilogueINS1N_23Sm100TmaWarpSpecializedILi1ELi1ELi32ELb0ELb0EEEJSG_NS5_IJNSY_ISE_SB_EES1S_EEESH_SI_SH_SI_NS1N_6fusion15FusionCallbacksIS1R_NS1U_17LinearCombinationISH_fSH_fLNS_15FloatRoundStyleE2EEESG_S1T_JEEENS4_5SM1004TMEM4LOAD26SM100_TMEM_LOAD_16dp32b32xES15_NS16_IS1H_S1A_NSY_INS5_IJS1B_SE_EEENS5_IJSE_SB_EEEEEEENS4_39AutoVectorizingCopyWithAssumedAlignmentILi128EEENS4_14SM90_TMA_STOREES27_S29_S29_EEEvvEEEEvNT_6ParamsE:
        .type           _ZN7cutlass13device_kernelINS_4gemm6kernel13GemmUniversalIN4cute5tupleIJiiiiEEENS1_10collective13CollectiveMmaINS1_35MainloopSm100TmaUmmaWarpSpecializedILi54ELi2ELi4ENS5_IJNS4_1CILi1EEESB_SB_EEEEENS5_IJNSA_ILi64EEESE_NSA_ILi32EEEEEENS_12float_e5m2_tENS5_IJlSB_lEEENS_12float_e4m3_tENS5_IJSB_llEEENS4_8TiledMMAINS4_8MMA_AtomIJNS4_10MMA_TraitsINS4_19SM100_MMA_F8F6F4_SSEJSH_SJ_fSE_SE_NS4_17integral_constantINS4_4UMMA5MajorELSR_0EEENSP_ISR_LSR_1EEENSP_INSQ_7ScaleInELSU_0EEESV_EEEEEENS4_6LayoutISC_NS5_IJNSA_ILi0EEESZ_SZ_EEEEENS5_IJNS4_10UnderscoreES12_S12_EEEEENS4_13SM90_TMA_LOADENS4_14ComposedLayoutINS4_7SwizzleILi1ELi4ELi3EEENS4_18smem_ptr_flag_bitsILi8EEENSY_INS5_IJNSA_ILi8EEESF_EEENS5_IJSF_SB_EEEEEEEvNS4_8identityES15_NS16_INS17_ILi2ELi4ELi3EEES1A_NSY_INS5_IJSE_S1B_EEENS5_IJSB_SE_EEEEEEEvS1G_EENS_8epilogue10collective18CollectiveEpilogueINS1N_23Sm100TmaWarpSpecializedILi1ELi1ELi32ELb0ELb0EEEJSG_NS5_IJNSY_ISE_SB_EES1S_EEESH_SI_SH_SI_NS1N_6fusion15FusionCallbacksIS1R_NS1U_17LinearCombinationISH_fSH_fLNS_15FloatRoundStyleE2EEESG_S1T_JEEENS4_5SM1004TMEM4LOAD26SM100_TMEM_LOAD_16dp32b32xES15_NS16_IS1H_S1A_NSY_INS5_IJS1B_SE_EEENS5_IJSE_SB_EEEEEEENS4_39AutoVectorizingCopyWithAssumedAlignmentILi128EEENS4_14SM90_TMA_STOREES27_S29_S29_EEEvvEEEEvNT_6ParamsE,@function
        .size           _ZN7cutlass13device_kernelINS_4gemm6kernel13GemmUniversalIN4cute5tupleIJiiiiEEENS1_10collective13CollectiveMmaINS1_35MainloopSm100TmaUmmaWarpSpecializedILi54ELi2ELi4ENS5_IJNS4_1CILi1EEESB_SB_EEEEENS5_IJNSA_ILi64EEESE_NSA_ILi32EEEEEENS_12float_e5m2_tENS5_IJlSB_lEEENS_12float_e4m3_tENS5_IJSB_llEEENS4_8TiledMMAINS4_8MMA_AtomIJNS4_10MMA_TraitsINS4_19SM100_MMA_F8F6F4_SSEJSH_SJ_fSE_SE_NS4_17integral_constantINS4_4UMMA5MajorELSR_0EEENSP_ISR_LSR_1EEENSP_INSQ_7ScaleInELSU_0EEESV_EEEEEENS4_6LayoutISC_NS5_IJNSA_ILi0EEESZ_SZ_EEEEENS5_IJNS4_10UnderscoreES12_S12_EEEEENS4_13SM90_TMA_LOADENS4_14ComposedLayoutINS4_7SwizzleILi1ELi4ELi3EEENS4_18smem_ptr_flag_bitsILi8EEENSY_INS5_IJNSA_ILi8EEESF_EEENS5_IJSF_SB_EEEEEEEvNS4_8identityES15_NS16_INS17_ILi2ELi4ELi3EEES1A_NSY_INS5_IJSE_S1B_EEENS5_IJSB_SE_EEEEEEEvS1G_EENS_8epilogue10collective18CollectiveEpilogueINS1N_23Sm100TmaWarpSpecializedILi1ELi1ELi32ELb0ELb0EEEJSG_NS5_IJNSY_ISE_SB_EES1S_EEESH_SI_SH_SI_NS1N_6fusion15FusionCallbacksIS1R_NS1U_17LinearCombinationISH_fSH_fLNS_15FloatRoundStyleE2EEESG_S1T_JEEENS4_5SM1004TMEM4LOAD26SM100_TMEM_LOAD_16dp32b32xES15_NS16_IS1H_S1A_NSY_INS5_IJS1B_SE_EEENS5_IJSE_SB_EEEEEEENS4_39AutoVectorizingCopyWithAssumedAlignmentILi128EEENS4_14SM90_TMA_STOREES27_S29_S29_EEEvvEEEEvNT_6ParamsE,(.L_x_279 - _ZN7cutlass13device_kernelINS_4gemm6kernel13GemmUniversalIN4cute5tupleIJiiiiEEENS1_10collective13CollectiveMmaINS1_35MainloopSm100TmaUmmaWarpSpecializedILi54ELi2ELi4ENS5_IJNS4_1CILi1EEESB_SB_EEEEENS5_IJNSA_ILi64EEESE_NSA_ILi32EEEEEENS_12float_e5m2_tENS5_IJlSB_lEEENS_12float_e4m3_tENS5_IJSB_llEEENS4_8TiledMMAINS4_8MMA_AtomIJNS4_10MMA_TraitsINS4_19SM100_MMA_F8F6F4_SSEJSH_SJ_fSE_SE_NS4_17integral_constantINS4_4UMMA5MajorELSR_0EEENSP_ISR_LSR_1EEENSP_INSQ_7ScaleInELSU_0EEESV_EEEEEENS4_6LayoutISC_NS5_IJNSA_ILi0EEESZ_SZ_EEEEENS5_IJNS4_10UnderscoreES12_S12_EEEEENS4_13SM90_TMA_LOADENS4_14ComposedLayoutINS4_7SwizzleILi1ELi4ELi3EEENS4_18smem_ptr_flag_bitsILi8EEENSY_INS5_IJNSA_ILi8EEESF_EEENS5_IJSF_SB_EEEEEEEvNS4_8identityES15_NS16_INS17_ILi2ELi4ELi3EEES1A_NSY_INS5_IJSE_S1B_EEENS5_IJSB_SE_EEEEEEEvS1G_EENS_8epilogue10collective18CollectiveEpilogueINS1N_23Sm100TmaWarpSpecializedILi1ELi1ELi32ELb0ELb0EEEJSG_NS5_IJNSY_ISE_SB_EES1S_EEESH_SI_SH_SI_NS1N_6fusion15FusionCallbacksIS1R_NS1U_17LinearCombinationISH_fSH_fLNS_15FloatRoundStyleE2EEESG_S1T_JEEENS4_5SM1004TMEM4LOAD26SM100_TMEM_LOAD_16dp32b32xES15_NS16_IS1H_S1A_NSY_INS5_IJS1B_SE_EEENS5_IJSE_SB_EEEEEEENS4_39AutoVectorizingCopyWithAssumedAlignmentILi128EEENS4_14SM90_TMA_STOREES27_S29_S29_EEEvvEEEEvNT_6ParamsE)
        .other          _ZN7cutlass13device_kernelINS_4gemm6kernel13GemmUniversalIN4cute5tupleIJiiiiEEENS1_10collective13CollectiveMmaINS1_35MainloopSm100TmaUmmaWarpSpecializedILi54ELi2ELi4ENS5_IJNS4_1CILi1EEESB_SB_EEEEENS5_IJNSA_ILi64EEESE_NSA_ILi32EEEEEENS_12float_e5m2_tENS5_IJlSB_lEEENS_12float_e4m3_tENS5_IJSB_llEEENS4_8TiledMMAINS4_8MMA_AtomIJNS4_10MMA_TraitsINS4_19SM100_MMA_F8F6F4_SSEJSH_SJ_fSE_SE_NS4_17integral_constantINS4_4UMMA5MajorELSR_0EEENSP_ISR_LSR_1EEENSP_INSQ_7ScaleInELSU_0EEESV_EEEEEENS4_6LayoutISC_NS5_IJNSA_ILi0EEESZ_SZ_EEEEENS5_IJNS4_10UnderscoreES12_S12_EEEEENS4_13SM90_TMA_LOADENS4_14ComposedLayoutINS4_7SwizzleILi1ELi4ELi3EEENS4_18smem_ptr_flag_bitsILi8EEENSY_INS5_IJNSA_ILi8EEESF_EEENS5_IJSF_SB_EEEEEEEvNS4_8identityES15_NS16_INS17_ILi2ELi4ELi3EEES1A_NSY_INS5_IJSE_S1B_EEENS5_IJSB_SE_EEEEEEEvS1G_EENS_8epilogue10collective18CollectiveEpilogueINS1N_23Sm100TmaWarpSpecializedILi1ELi1ELi32ELb0ELb0EEEJSG_NS5_IJNSY_ISE_SB_EES1S_EEESH_SI_SH_SI_NS1N_6fusion15FusionCallbacksIS1R_NS1U_17LinearCombinationISH_fSH_fLNS_15FloatRoundStyleE2EEESG_S1T_JEEENS4_5SM1004TMEM4LOAD26SM100_TMEM_LOAD_16dp32b32xES15_NS16_IS1H_S1A_NSY_INS5_IJS1B_SE_EEENS5_IJSE_SB_EEEEEEENS4_39AutoVectorizingCopyWithAssumedAlignmentILi128EEENS4_14SM90_TMA_STOREES27_S29_S29_EEEvvEEEEvNT_6ParamsE,@"STO_CUDA_ENTRY STV_DEFAULT"
_ZN7cutlass13device_kernelINS_4gemm6kernel13GemmUniversalIN4cute5tupleIJiiiiEEENS1_10collective13CollectiveMmaINS1_35MainloopSm100TmaUmmaWarpSpecializedILi54ELi2ELi4ENS5_IJNS4_1CILi1EEESB_SB_EEEEENS5_IJNSA_ILi64EEESE_NSA_ILi32EEEEEENS_12float_e5m2_tENS5_IJlSB_lEEENS_12float_e4m3_tENS5_IJSB_llEEENS4_8TiledMMAINS4_8MMA_AtomIJNS4_10MMA_TraitsINS4_19SM100_MMA_F8F6F4_SSEJSH_SJ_fSE_SE_NS4_17integral_constantINS4_4UMMA5MajorELSR_0EEENSP_ISR_LSR_1EEENSP_INSQ_7ScaleInELSU_0EEESV_EEEEEENS4_6LayoutISC_NS5_IJNSA_ILi0EEESZ_SZ_EEEEENS5_IJNS4_10UnderscoreES12_S12_EEEEENS4_13SM90_TMA_LOADENS4_14ComposedLayoutINS4_7SwizzleILi1ELi4ELi3EEENS4_18smem_ptr_flag_bitsILi8EEENSY_INS5_IJNSA_ILi8EEESF_EEENS5_IJSF_SB_EEEEEEEvNS4_8identityES15_NS16_INS17_ILi2ELi4ELi3EEES1A_NSY_INS5_IJSE_S1B_EEENS5_IJSB_SE_EEEEEEEvS1G_EENS_8epilogue10collective18CollectiveEpilogueINS1N_23Sm100TmaWarpSpecializedILi1ELi1ELi32ELb0ELb0EEEJSG_NS5_IJNSY_ISE_SB_EES1S_EEESH_SI_SH_SI_NS1N_6fusion15FusionCallbacksIS1R_NS1U_17LinearCombinationISH_fSH_fLNS_15FloatRoundStyleE2EEESG_S1T_JEEENS4_5SM1004TMEM4LOAD26SM100_TMEM_LOAD_16dp32b32xES15_NS16_IS1H_S1A_NSY_INS5_IJS1B_SE_EEENS5_IJSE_SB_EEEEEEENS4_39AutoVectorizingCopyWithAssumedAlignmentILi128EEENS4_14SM90_TMA_STOREES27_S29_S29_EEEvvEEEEvNT_6ParamsE:
[----:B------:R-:W1:Y:S01]  /*0000*/  LDC R1, c[0x0][0x37c] ;  /* 0x0000df00ff017b82 */ /* 0x000e620000000800 */
[----:B------:R-:W2:Y:S01]  /*0010*/  S2R R101, SR_TID.X ;  /* 0x0000000000657919 */ /* 0x000ea20000002100 */
[----:B------:R-:W3:Y:S01]  /*0020*/  LDCU.64 UR4, c[0x0][0x890] ;  /* 0x00011200ff0477ac */ /* 0x000ee20008000a00 */
[----:B------:R-:W-:Y:S02]  /*0030*/  PRMT R96, RZ, 0x7610, R96 ;  /* 0x00007610ff607816 */ /* 0x000fe40000000060 */
[----:B------:R-:W-:Y:S01]  /*0040*/  ELECT P5, URZ, PT ;  /* 0x0000000000ff782f */ /* 0x000fe200038a0000 */
[----:B------:R-:W4:Y:S01]  /*0050*/  LDCU.64 UR40, c[0x0][0x358] ;  /* 0x00006b00ff2877ac */ /* 0x000f220008000a00 */
[----:B---3--:R-:W-:-:S04]  /*0060*/  UISETP.NE.U32.AND UP0, UPT, UR4, URZ, UPT ;  /* 0x000000ff0400728c */ /* 0x008fc8000bf05070 */
[----:B------:R-:W-:Y:S01]  /*0070*/  UISETP.NE.AND.EX UP0, UPT, UR5, URZ, UPT, UP0 ;  /* 0x000000ff0500728c */ /* 0x000fe2000bf05300 */
[----:B--2---:R-:W-:-:S05]  /*0080*/  SHF.R.U32.HI R104, RZ, 0x5, R101 ;  /* 0x00000005ff687819 */ /* 0x004fca0000011665 */
[----:B------:R-:W2:Y:S02]  /*0090*/  SHFL.IDX PT, R0, R104, RZ, 0x1f ;  /* 0x00001fff68007589 */ /* 0x000ea400000e0000 */
[----:B--2---:R-:W-:Y:S01]  /*00a0*/  R2UR UR8, R0 ;  /* 0x00000000000872ca */ /* 0x004fe200000e0000 */
[----:B-1--4-:R-:W-:-:S14]  /*00b0*/  BRA.U UP0, `(.L_x_0) ;  /* 0x00000001002c7547 */ /* 0x012fdc000b800000 */
[----:B------:R-:W1:Y:S02]  /*00c0*/  LDCU.64 UR6, c[0x0][0x888] ;  /* 0x00011100ff0677ac */ /* 0x000e640008000a00 */
[----:B-1----:R-:W-:-:S04]  /*00d0*/  UISETP.NE.U32.AND UP0, UPT, UR6, URZ, UPT ;  /* 0x000000ff0600728c */ /* 0x002fc8000bf05070 */
[----:B------:R-:W-:-:S09]  /*00e0*/  UISETP.NE.AND.EX UP0, UPT, UR7, URZ, UPT, UP0 ;  /* 0x000000ff0700728c */ /* 0x000fd2000bf05300 */
[----:B------:R-:W-:Y:S05]  /*00f0*/  BRA.U !UP0, `(.L_x_1) ;  /* 0x0000000108107547 */ /* 0x000fea000b800000 */
[----:B------:R-:W1:Y:S02]  /*0100*/  LDC.64 R2, c[0x0][0x888] ;  /* 0x00022200ff027b82 */ /* 0x000e640000000a00 */
[----:B-1----:R1:W5:Y:S01]  /*0110*/  LDG.E R49, desc[UR40][R2.64] ;  /* 0x0000002802317981 */ /* 0x002362000c1e1900 */
[----:B------:R-:W-:Y:S01]  /*0120*/  HFMA2 R96, -RZ, RZ, 0, 5.9604644775390625e-08 ;  /* 0x00000001ff607431 */ /* 0x000fe200000001ff */
[----:B------:R-:W-:Y:S05]  /*0130*/  BRA `(.L_x_0) ;  /* 0x00000000000c7947 */ /* 0x000fea0003800000 */
.L_x_1:
[----:B------:R-:W1:Y:S01]  /*0140*/  LDCU UR6, c[0x0][0x880] ;  /* 0x00011000ff0677ac */ /* 0x000e620008000800 */
[----:B------:R-:W-:Y:S01]  /*0150*/  HFMA2 R96, -RZ, RZ, 0, 5.9604644775390625e-08 ;  /* 0x00000001ff607431 */ /* 0x000fe200000001ff */
[----:B-1----:R-:W-:-:S07]  /*0160*/  MOV R49, UR6 ;  /* 0x0000000600317c02 */ /* 0x002fce0008000f00 */
.L_x_0:
[----:B------:R-:W2:Y:S02]  /*0170*/  LDCU.64 UR6, c[0x0][0x8b0] ;  /* 0x00011600ff0677ac */ /* 0x000ea40008000a00 */
[----:B--2---:R-:W-:-:S04]  /*0180*/  UISETP.NE.U32.AND UP0, UPT, UR6, URZ, UPT ;  /* 0x000000ff0600728c */ /* 0x004fc8000bf05070 */
[----:B------:R-:W-:-:S09]  /*0190*/  UISETP.NE.AND.EX UP0, UPT, UR7, URZ, UPT, UP0 ;  /* 0x000000ff0700728c */ /* 0x000fd2000bf05300 */
[----:B------:R-:W-:Y:S05]  /*01a0*/  BRA.U UP0, `(.L_x_2) ;  /* 0x0000000100247547 */ /* 0x000fea000b800000 */
[----:B------:R-:W2:Y:S02]  /*01b0*/  LDCU.64 UR6, c[0x0][0x8a8] ;  /* 0x00011500ff0677ac */ /* 0x000ea40008000a00 */
[----:B--2---:R-:W-:-:S04]  /*01c0*/  UISETP.NE.U32.AND UP0, UPT, UR6, URZ, UPT ;  /* 0x000000ff0600728c */ /* 0x004fc8000bf05070 */
[----:B------:R-:W-:-:S09]  /*01d0*/  UISETP.NE.AND.EX UP0, UPT, UR7, URZ, UPT, UP0 ;  /* 0x000000ff0700728c */ /* 0x000fd2000bf05300 */
[----:B------:R-:W-:Y:S05]  /*01e0*/  BRA.U !UP0, `(.L_x_3) ;  /* 0x00000001080c7547 */ /* 0x000fea000b800000 */
[----:B-1----:R-:W1:Y:S02]  /*01f0*/  LDC.64 R2, c[0x0][0x8a8] ;  /* 0x00022a00ff027b82 */ /* 0x002e640000000a00 */
[----:B-1----:R2:W5:Y:S01]  /*0200*/  LDG.E R47, desc[UR40][R2.64] ;  /* 0x00000028022f7981 */ /* 0x002562000c1e1900 */
[----:B------:R-:W-:Y:S05]  /*0210*/  BRA `(.L_x_2) ;  /* 0x0000000000087947 */ /* 0x000fea0003800000 */
.L_x_3:
[----:B------:R-:W2:Y:S02]  /*0220*/  LDCU UR6, c[0x0][0x8a0] ;  /* 0x00011400ff0677ac */ /* 0x000ea40008000800 */
[----:B--2---:R-:W-:Y:S02]  /*0230*/  MOV R47, UR6 ;  /* 0x00000006002f7c02 */ /* 0x004fe40008000f00 */
.L_x_2:
[----:B------:R-:W-:Y:S01]  /*0240*/  IMAD.U32 R0, RZ, RZ, UR8 ;  /* 0x00000008ff007e24 */ /* 0x000fe2000f8e00ff */
[----:B------:R-:W-:Y:S04]  /*0250*/  BSSY.RECONVERGENT B0, `(.L_x_4) ;  /* 0x000000c000007945 */ /* 0x000fe80003800200 */
[C---:B------:R-:W-:Y:S02]  /*0260*/  ISETP.NE.OR P1, PT, R0.reuse, 0x1, !P5 ;  /* 0x000000010000780c */ /* 0x040fe40006f25670 */
[----:B------:R-:W-:-:S11]  /*0270*/  ISETP.NE.OR P0, PT, R0, 0x3, !P5 ;  /* 0x000000030000780c */ /* 0x000fd60006f05670 */
[----:B------:R-:W-:Y:S05]  /*0280*/  @P1 BRA `(.L_x_5) ;  /* 0x0000000000201947 */ /* 0x000fea0003800000 */
[----:B------:R-:W3:Y:S02]  /*0290*/  LDCU.64 UR6, c[0x0][0x348] ;  /* 0x00006900ff0677ac */ /* 0x000ee40008000a00 */
[----:B---3--:R-:W-:Y:S02]  /*02a0*/  UIADD3 UR10, UP1, UPT, UR6, 0x80, URZ ;  /* 0x00000080060a7890 */ /* 0x008fe4000ff3e0ff */
[----:B------:R-:W-:Y:S02]  /*02b0*/  UIADD3 UR6, UP0, UPT, UR6, 0x180, URZ ;  /* 0x0000018006067890 */ /* 0x000fe4000ff1e0ff */
[----:B------:R-:W-:Y:S02]  /*02c0*/  UIADD3.X UR11, UPT, UPT, URZ, UR7, URZ, UP1, !UPT ;  /* 0x00000007ff0b7290 */ /* 0x000fe40008ffe4ff */
[----:B------:R-:W-:-:S07]  /*02d0*/  UIADD3.X UR7, UPT, UPT, URZ, UR7, URZ, UP0, !UPT ;  /* 0x00000007ff077290 */ /* 0x000fce00087fe4ff */
[----:B------:R3:W-:Y:S02]  /*02e0*/  UTMACCTL.PF [UR10] ;  /* 0x000000000a0079b9 */ /* 0x0007e40008040000 */
[----:B------:R3:W-:Y:S02]  /*02f0*/  UTMACCTL.PF [UR6] ;  /* 0x00000000060079b9 */ /* 0x0007e40008040000 */
[----:B---3--:R-:W-:Y:S01]  /*0300*/  NOP ;  /* 0x0000000000007918 */ /* 0x008fe20000000000 */
.L_x_5:
[----:B------:R-:W-:Y:S05]  /*0310*/  BSYNC.RECONVERGENT B0 ;  /* 0x0000000000007941 */ /* 0x000fea0003800200 */
.L_x_4:
[----:B------:R-:W-:Y:S04]  /*0320*/  BSSY.RECONVERGENT B0, `(.L_x_6) ;  /* 0x000000a000007945 */ /* 0x000fe80003800200 */
        /* <DEDUP_REMOVED lines=9> */
.L_x_7:
[----:B------:R-:W-:Y:S05]  /*03c0*/  BSYNC.RECONVERGENT B0 ;  /* 0x0000000000007941 */ /* 0x000fea0003800200 */
.L_x_6:
[----:B------:R-:W3:Y:S01]  /*03d0*/  LDCU.64 UR6, c[0x0][0x888] ;  /* 0x00011100ff0677ac */ /* 0x000ee20008000a00 */
[----:B------:R-:W-:Y:S02]  /*03e0*/  UISETP.EQ.U32.AND UP1, UPT, UR4, URZ, UPT ;  /* 0x000000ff0400728c */ /* 0x000fe4000bf22070 */
[----:B------:R-:W-:Y:S02]  /*03f0*/  UPLOP3.LUT UP2, UPT, UPT, UPT, UPT, 0x80, 0x8 ;  /* 0x000000000008789c */ /* 0x000fe40003f4f070 */
[----:B---3--:R-:W-:-:S04]  /*0400*/  UISETP.NE.U32.AND UP0, UPT, UR6, URZ, UPT ;  /* 0x000000ff0600728c */ /* 0x008fc8000bf05070 */
[----:B------:R-:W-:-:S04]  /*0410*/  UISETP.NE.AND.EX UP0, UPT, UR7, URZ, UPT, UP0 ;  /* 0x000000ff0700728c */ /* 0x000fc8000bf05300 */
[----:B------:R-:W-:-:S04]  /*0420*/  UISETP.EQ.OR.EX UP3, UPT, UR5, URZ, !UP0, UP1 ;  /* 0x000000ff0500728c */ /* 0x000fc8000c762710 */
[----:B------:R-:W-:-:S05]  /*0430*/  UP2UR UR44, UPR, URZ, 0x8 ;  /* 0x00000008ff2c7883 */ /* 0x000fca0008000000 */
[----:B------:R-:W-:Y:S07]  /*0440*/  BRA.U !UP3, `(.L_x_8) ;  /* 0x000000010b207547 */ /* 0x000fee000b800000 */
[----:B------:R-:W-:Y:S01]  /*0450*/  UISETP.NE.U32.AND UP2, UPT, UR4, URZ, UPT ;  /* 0x000000ff0400728c */ /* 0x000fe2000bf45070 */
[----:B-----5:R-:W-:Y:S01]  /*0460*/  FSETP.NEU.AND P0, PT, R49, RZ, PT ;  /* 0x000000ff3100720b */ /* 0x020fe20003f0d000 */
[----:B------:R-:W-:Y:S02]  /*0470*/  USEL UR4, URZ, 0xffffffff, UP0 ;  /* 0xffffffffff047887 */ /* 0x000fe40008000000 */
[----:B------:R-:W-:-:S10]  /*0480*/  UISETP.NE.AND.EX UP2, UPT, UR5, URZ, UPT, UP2 ;  /* 0x000000ff0500728c */ /* 0x000fd4000bf45320 */
[----:B------:R-:W-:Y:S01]  /*0490*/  VOTEU.ANY UP1, P0 ;  /* 0x0000000000ff7886 */ /* 0x000fe20000020100 */
[----:B------:R-:W-:-:S04]  /*04a0*/  @!UP2 USEL UR4, URZ, 0xffffffff, UP1 ;  /* 0xffffffffff04a887 */ /* 0x000fc80008800000 */
[----:B------:R-:W-:-:S04]  /*04b0*/  ULOP3.LUT UR4, UR4, 0x1, URZ, 0xc0, !UPT ;  /* 0x0000000104047892 */ /* 0x000fc8000f8ec0ff */
[----:B------:R-:W-:-:S11]  /*04c0*/  UISETP.NE.U32.AND UP2, UPT, UR4, 0x1, UPT ;  /* 0x000000010400788c */ /* 0x000fd6000bf45070 */
.L_x_8:
[----:B-12---:R-:W1:Y:S01]  /*04d0*/  SHFL.IDX PT, R2, R104, RZ, 0x1f ;  /* 0x00001fff68027589 */ /* 0x006e6200000e0000 */
[----:B------:R-:W-:-:S04]  /*04e0*/  UISETP.NE.AND UP1, UPT, UR8, 0x2, UPT ;  /* 0x000000020800788c */ /* 0x000fc8000bf25270 */
[----:B------:R-:W-:Y:S01]  /*04f0*/  USEL UR13, URZ, 0x1, UP1 ;  /* 0x00000001ff0d7887 */ /* 0x000fe20008800000 */
[----:B-1----:R-:W-:-:S13]  /*0500*/  ISETP.NE.AND P0, PT, R2, RZ, PT ;  /* 0x000000ff0200720c */ /* 0x002fda0003f05270 */
[----:B------:R-:W-:Y:S05]  /*0510*/  @P0 BRA `(.L_x_9) ;  /* 0x0000000400e40947 */ /* 0x000fea0003800000 */
[----:B------:R-:W-:Y:S01]  /*0520*/  ELECT P0, URZ, PT ;  /* 0x0000000000ff782f */ /* 0x000fe20003800000 */
[----:B------:R-:W-:-:S12]  /*0530*/  BSSY.RECONVERGENT B0, `(.L_x_9) ;  /* 0x0000077000007945 */ /* 0x000fd80003800200 */
[----:B------:R-:W-:Y:S05]  /*0540*/  @!P0 BRA `(.L_x_10) ;  /* 0x0000000400d48947 */ /* 0x000fea0003800000 */
[----:B------:R-:W1:Y:S01]  /*0550*/  S2UR UR5, SR_CgaCtaId ;  /* 0x00000000000579c3 */ /* 0x000e620000008800 */
[----:B------:R-:W-:Y:S01]  /*0560*/  UMOV UR6, 0x400 ;  /* 0x0000040000067882 */ /* 0x000fe20000000000 */
[----:B------:R-:W-:Y:S01]  /*0570*/  UMOV UR4, 0x1 ;  /* 0x0000000100047882 */ /* 0x000fe20000000000 */
[----:B-1----:R-:W-:Y:S02]  /*0580*/  ULEA UR5, UR5, UR6, 0x18 ;  /* 0x0000000605057291 */ /* 0x002fe4000f8ec0ff */
[----:B------:R-:W-:-:S04]  /*0590*/  UIADD3 UR6, UPT, UPT, -UR4, 0x100000, URZ ;  /* 0x0010000004067890 */ /* 0x000fc8000fffe1ff */
[----:B------:R-:W-:Y:S02]  /*05a0*/  USHF.L.U32 UR7, UR6, 0xb, URZ ;  /* 0x0000000b06077899 */ /* 0x000fe400080006ff */
[----:B------:R-:W-:Y:S01]  /*05b0*/  USHF.L.U32 UR6, UR6, 0x1, URZ ;  /* 0x0000000106067899 */ /* 0x000fe200080006ff */
[----:B------:R-:W1:Y:S11]  /*05c0*/  FENCE.VIEW.ASYNC.S ;  /* 0x00000000000073c6 */ /* 0x000e760000000000 */
[----:B-1----:R1:W2:Y:S01]  /*05d0*/  SYNCS.EXCH.64 URZ, [UR5], UR6 ;  /* 0x0000000605ff75b2 */ /* 0x0022a20008000100 */
[----:B------:R1:W3:Y:S01]  /*05e0*/  SYNCS.EXCH.64 URZ, [UR5+0x1b0], UR6 ;  /* 0x0001b00605ff75b2 */ /* 0x0002e20008000100 */
[----:B------:R1:W4:Y:S01]  /*05f0*/  SYNCS.EXCH.64 URZ, [UR5+0x8], UR6 ;  /* 0x0000080605ff75b2 */ /* 0x0003220008000100 */
[----:B------:R1:W1:Y:S01]  /*0600*/  SYNCS.EXCH.64 URZ, [UR5+0x1b8], UR6 ;  /* 0x0001b80605ff75b2 */ /* 0x0002620008000100 */
        /* <DEDUP_REMOVED lines=104> */
[----:B--234-:R-:W-:Y:S01]  /*0c90*/  NOP ;  /* 0x0000000000007918 */ /* 0x01cfe20000000000 */
.L_x_10:
[----:B-1----:R-:W-:Y:S05]  /*0ca0*/  BSYNC.RECONVERGENT B0 ;  /* 0x0000000000007941 */ /* 0x002fea0003800200 */
.L_x_9:
[----:B------:R-:W1:Y:S01]  /*0cb0*/  SHFL.IDX PT, R2, R104, RZ, 0x1f ;  /* 0x00001fff68027589 */ /* 0x000e6200000e0000 */
[----:B------:R-:W-:Y:S01]  /*0cc0*/  NOP ;  /* 0x0000000000007918 */ /* 0x000fe20000000000 */
[----:B-1----:R-:W-:-:S13]  /*0cd0*/  ISETP.NE.AND P0, PT, R2, 0x1, PT ;  /* 0x000000010200780c */ /* 0x002fda0003f05270 */
[----:B------:R-:W-:Y:S05]  /*0ce0*/  @P0 BRA `(.L_x_11) ;  /* 0x0000000000400947 */ /* 0x000fea0003800000 */
[----:B------:R-:W1:Y:S01]  /*0cf0*/  S2UR UR6, SR_CgaCtaId ;  /* 0x00000000000679c3 */ /* 0x000e620000008800 */
[----:B------:R-:W-:Y:S01]  /*0d00*/  UMOV UR7, 0x400 ;  /* 0x0000040000077882 */ /* 0x000fe20000000000 */
[----:B------:R-:W-:Y:S01]  /*0d10*/  UMOV UR5, 0x20 ;  /* 0x0000002000057882 */ /* 0x000fe20000000000 */
[----:B------:R-:W-:Y:S01]  /*0d20*/  UMOV UR4, 0x80 ;  /* 0x0000008000047882 */ /* 0x000fe20000000000 */
[----:B------:R-:W-:-:S04]  /*0d30*/  UIADD3 UR10, UPT, UPT, -UR5, 0x100000, URZ ;  /* 0x00100000050a7890 */ /* 0x000fc8000fffe1ff */
[----:B------:R-:W-:Y:S02]  /*0d40*/  USHF.L.U32 UR11, UR10, 0xb, URZ ;  /* 0x0000000b0a0b7899 */ /* 0x000fe400080006ff */
[----:B------:R-:W-:Y:S02]  /*0d50*/  USHF.L.U32 UR10, UR10, 0x1, URZ ;  /* 0x000000010a0a7899 */ /* 0x000fe400080006ff */
[----:B------:R-:W-:-:S04]  /*0d60*/  UIADD3 UR4, UPT, UPT, -UR4, 0x100000, URZ ;  /* 0x0010000004047890 */ /* 0x000fc8000fffe1ff */
[----:B------:R-:W-:Y:S02]  /*0d70*/  USHF.L.U32 UR5, UR4, 0xb, URZ ;  /* 0x0000000b04057899 */ /* 0x000fe400080006ff */
[----:B------:R-:W-:Y:S01]  /*0d80*/  USHF.L.U32 UR4, UR4, 0x1, URZ ;  /* 0x0000000104047899 */ /* 0x000fe200080006ff */
[----:B------:R-:W-:Y:S01]  /*0d90*/  ELECT P0, URZ, PT ;  /* 0x0000000000ff782f */ /* 0x000fe20003800000 */
[----:B-1----:R-:W-:Y:S01]  /*0da0*/  ULEA UR6, UR6, UR7, 0x18 ;  /* 0x0000000706067291 */ /* 0x002fe2000f8ec0ff */
[----:B------:R-:W1:Y:S11]  /*0db0*/  FENCE.VIEW.ASYNC.S ;  /* 0x00000000000073c6 */ /* 0x000e760000000000 */
[----:B-1----:R1:W2:Y:S01]  /*0dc0*/  SYNCS.EXCH.64 URZ, [UR6+0x360], UR10 ;  /* 0x0003600a06ff75b2 */ /* 0x0022a20008000100 */
[----:B------:R1:W3:Y:S01]  /*0dd0*/  SYNCS.EXCH.64 URZ, [UR6+0x368], UR4 ;  /* 0x0003680406ff75b2 */ /* 0x0002e20008000100 */
[----:B------:R-:W-:Y:S01]  /*0de0*/  NOP ;  /* 0x0000000000007918 */ /* 0x000fe20000000000 */
.L_x_11:
[----:B------:R-:W4:Y:S01]  /*0df0*/  SHFL.IDX PT, R2, R104, RZ, 0x1f ;  /* 0x00001fff68027589 */ /* 0x000f2200000e0000 */
[----:B------:R-:W-:Y:S01]  /*0e00*/  NOP ;  /* 0x0000000000007918 */ /* 0x000fe20000000000 */
[----:B----4-:R-:W-:-:S13]  /*0e10*/  ISETP.NE.AND P0, PT, R2, 0x3, PT ;  /* 0x000000030200780c */ /* 0x010fda0003f05270 */
[----:B------:R-:W-:Y:S05]  /*0e20*/  @P0 BRA `(.L_x_12) ;  /* 0x0000000000300947 */ /* 0x000fea0003800000 */
[----:B-1----:R-:W1:Y:S01]  /*0e30*/  S2UR UR5, SR_CgaCtaId ;  /* 0x00000000000579c3 */ /* 0x002e620000008800 */
[----:B------:R-:W-:Y:S01]  /*0e40*/  UMOV UR6, 0x400 ;  /* 0x0000040000067882 */ /* 0x000fe20000000000 */
[----:B------:R-:W-:Y:S01]  /*0e50*/  UMOV UR4, 0x20 ;  /* 0x0000002000047882 */ /* 0x000fe20000000000 */
[----:B------:R-:W-:Y:S01]  /*0e60*/  ELECT P0, URZ, PT ;  /* 0x0000000000ff782f */ /* 0x000fe20003800000 */
[----:B-1----:R-:W-:Y:S02]  /*0e70*/  ULEA UR5, UR5, UR6, 0x18 ;  /* 0x0000000605057291 */ /* 0x002fe4000f8ec0ff */
[----:B------:R-:W-:-:S04]  /*0e80*/  UIADD3 UR6, UPT, UPT, -UR4, 0x100000, URZ ;  /* 0x0010000004067890 */ /* 0x000fc8000fffe1ff */
[----:B------:R-:W-:Y:S02]  /*0e90*/  USHF.L.U32 UR7, UR6, 0xb, URZ ;  /* 0x0000000b06077899 */ /* 0x000fe400080006ff */
[----:B------:R-:W-:Y:S01]  /*0ea0*/  USHF.L.U32 UR6, UR6, 0x1, URZ ;  /* 0x0000000106067899 */ /* 0x000fe200080006ff */
[----:B------:R-:W1:Y:S11]  /*0eb0*/  FENCE.VIEW.ASYNC.S ;  /* 0x00000000000073c6 */ /* 0x000e760000000000 */
[----:B-1----:R4:W1:Y:S01]  /*0ec0*/  SYNCS.EXCH.64 URZ, [UR5+0x370], UR6 ;  /* 0x0003700605ff75b2 */ /* 0x0028620008000100 */
[----:B------:R4:W1:Y:S02]  /*0ed0*/  SYNCS.EXCH.64 URZ, [UR5+0x378], UR6 ;  /* 0x0003780605ff75b2 */ /* 0x0008640008000100 */
[----:B----4-:R-:W-:Y:S01]  /*0ee0*/  NOP ;  /* 0x0000000000007918 */ /* 0x010fe20000000000 */
.L_x_12:
[----:B------:R-:W4:Y:S01]  /*0ef0*/  SHFL.IDX PT, R2, R104, RZ, 0x1f ;  /* 0x00001fff68027589 */ /* 0x000f2200000e0000 */
[----:B------:R-:W-:Y:S01]  /*0f00*/  NOP ;  /* 0x0000000000007918 */ /* 0x000fe20000000000 */
[----:B----4-:R-:W-:-:S13]  /*0f10*/  ISETP.NE.AND P0, PT, R2, 0x4, PT ;  /* 0x000000040200780c */ /* 0x010fda0003f05270 */
[----:B------:R-:W-:Y:S05]  /*0f20*/  @P0 BRA `(.L_x_13) ;  /* 0x00000000004c0947 */ /* 0x000fea0003800000 */
[----:B-1----:R-:W1:Y:S01]  /*0f30*/  S2UR UR5, SR_CgaCtaId ;  /* 0x00000000000579c3 */ /* 0x002e620000008800 */
[----:B------:R-:W-:Y:S01]  /*0f40*/  UMOV UR7, 0x100 ;  /* 0x0000010000077882 */ /* 0x000fe20000000000 */
[----:B------:R-:W-:Y:S01]  /*0f50*/  UMOV UR6, 0x400 ;  /* 0x0000040000067882 */ /* 0x000fe20000000000 */
[----:B------:R-:W-:Y:S01]  /*0f60*/  USEL UR7, UR7, 0xe0, UP2 ;  /* 0x000000e007077887 */ /* 0x000fe20009000000 */
[----:B------:R-:W-:Y:S01]  /*0f70*/  UMOV UR4, 0x1 ;  /* 0x0000000100047882 */ /* 0x000fe20000000000 */
[----:B------:R-:W-:Y:S01]  /*0f80*/  ELECT P0, URZ, PT ;  /* 0x0000000000ff782f */ /* 0x000fe20003800000 */
[----:B------:R-:W-:-:S04]  /*0f90*/  UIADD3 UR10, UPT, UPT, -UR4, 0x100000, URZ ;  /* 0x00100000040a7890 */ /* 0x000fc8000fffe1ff */
[----:B------:R-:W-:Y:S02]  /*0fa0*/  USHF.L.U32 UR11, UR10, 0xb, URZ ;  /* 0x0000000b0a0b7899 */ /* 0x000fe400080006ff */
[----:B------:R-:W-:Y:S02]  /*0fb0*/  USHF.L.U32 UR10, UR10, 0x1, URZ ;  /* 0x000000010a0a7899 */ /* 0x000fe400080006ff */
[----:B-1----:R-:W-:Y:S02]  /*0fc0*/  ULEA UR5, UR5, UR6, 0x18 ;  /* 0x0000000605057291 */ /* 0x002fe4000f8ec0ff */
[----:B------:R-:W-:-:S04]  /*0fd0*/  UIADD3 UR6, UPT, UPT, -UR7, 0x100000, URZ ;  /* 0x0010000007067890 */ /* 0x000fc8000fffe1ff */
[----:B------:R-:W-:Y:S02]  /*0fe0*/  USHF.L.U32 UR7, UR6, 0xb, URZ ;  /* 0x0000000b06077899 */ /* 0x000fe400080006ff */
[----:B------:R-:W-:Y:S01]  /*0ff0*/  USHF.L.U32 UR6, UR6, 0x1, URZ ;  /* 0x0000000106067899 */ /* 0x000fe200080006ff */
[----:B------:R-:W1:Y:S03]  /*1000*/  FENCE.VIEW.ASYNC.S ;  /* 0x00000000000073c6 */ /* 0x000e660000000000 */
[----:B-1----:R4:W1:Y:S08]  /*1010*/  SYNCS.EXCH.64 URZ, [UR5+0x380], UR10 ;  /* 0x0003800a05ff75b2 */ /* 0x0028700008000100 */
[----:B------:R4:W1:Y:S01]  /*1020*/  SYNCS.EXCH.64 URZ, [UR5+0x390], UR6 ;  /* 0x0003900605ff75b2 */ /* 0x0008620008000100 */
[----:B------:R4:W1:Y:S01]  /*1030*/  SYNCS.EXCH.64 URZ, [UR5+0x388], UR10 ;  /* 0x0003880a05ff75b2 */ /* 0x0008620008000100 */
[----:B------:R4:W1:Y:S02]  /*1040*/  SYNCS.EXCH.64 URZ, [UR5+0x398], UR6 ;  /* 0x0003980605ff75b2 */ /* 0x0008640008000100 */
[----:B----4-:R-:W-:Y:S01]  /*1050*/  NOP ;  /* 0x0000000000007918 */ /* 0x010fe20000000000 */
.L_x_13:
[----:B------:R-:W4:Y:S01]  /*1060*/  SHFL.IDX PT, R2, R104, RZ, 0x1f ;  /* 0x00001fff68027589 */ /* 0x000f2200000e0000 */
[----:B------:R-:W-:Y:S01]  /*1070*/  NOP ;  /* 0x0000000000007918 */ /* 0x000fe20000000000 */
[----:B----4-:R-:W-:-:S13]  /*1080*/  ISETP.NE.AND P0, PT, R2, 0x5, PT ;  /* 0x000000050200780c */ /* 0x010fda0003f05270 */
[----:B------:R-:W-:Y:S05]  /*1090*/  @P0 BRA `(.L_x_14) ;  /* 0x0000000000580947 */ /* 0x000fea0003800000 */
[----:B-1----:R-:W1:Y:S01]  /*10a0*/  S2UR UR6, SR_CgaCtaId ;  /* 0x00000000000679c3 */ /* 0x002e620000008800 */
        /* <DEDUP_REMOVED lines=12> */
[----:B-1----:R4:W1:Y:S01]  /*1170*/  SYNCS.EXCH.64 URZ, [UR6+0x3a0], UR10 ;  /* 0x0003a00a06ff75b2 */ /* 0x0028620008000100 */
[----:B------:R4:W1:Y:S01]  /*1180*/  SYNCS.EXCH.64 URZ, [UR6+0x3c0], UR4 ;  /* 0x0003c00406ff75b2 */ /* 0x0008620008000100 */
[----:B------:R4:W1:Y:S01]  /*1190*/  SYNCS.EXCH.64 URZ, [UR6+0x3a8], UR10 ;  /* 0x0003a80a06ff75b2 */ /* 0x0008620008000100 */
[----:B------:R4:W1:Y:S01]  /*11a0*/  SYNCS.EXCH.64 URZ, [UR6+0x3c8], UR4 ;  /* 0x0003c80406ff75b2 */ /* 0x0008620008000100 */
[----:B------:R4:W1:Y:S01]  /*11b0*/  SYNCS.EXCH.64 URZ, [UR6+0x3b0], UR10 ;  /* 0x0003b00a06ff75b2 */ /* 0x0008620008000100 */
[----:B------:R4:W1:Y:S01]  /*11c0*/  SYNCS.EXCH.64 URZ, [UR6+0x3d0], UR4 ;  /* 0x0003d00406ff75b2 */ /* 0x0008620008000100 */
[----:B------:R4:W1:Y:S01]  /*11d0*/  SYNCS.EXCH.64 URZ, [UR6+0x3b8], UR10 ;  /* 0x0003b80a06ff75b2 */ /* 0x0008620008000100 */
[----:B------:R4:W1:Y:S02]  /*11e0*/  SYNCS.EXCH.64 URZ, [UR6+0x3d8], UR4 ;  /* 0x0003d80406ff75b2 */ /* 0x0008640008000100 */
[----:B----4-:R-:W-:Y:S01]  /*11f0*/  NOP ;  /* 0x0000000000007918 */ /* 0x010fe20000000000 */
.L_x_14:
        /* <DEDUP_REMOVED lines=14> */
[----:B------:R4:W1:Y:S01]  /*12e0*/  SYNCS.EXCH.64 URZ, [UR5+0x3f0], UR6 ;  /* 0x0003f00605ff75b2 */ /* 0x0008620008000100 */
[----:B------:R4:W1:Y:S01]  /*12f0*/  SYNCS.EXCH.64 URZ, [UR5+0x3e8], UR6 ;  /* 0x0003e80605ff75b2 */ /* 0x0008620008000100 */
[----:B------:R4:W1:Y:S02]  /*1300*/  SYNCS.EXCH.64 URZ, [UR5+0x3f8], UR6 ;  /* 0x0003f80605ff75b2 */ /* 0x0008640008000100 */
[----:B----4-:R-:W-:Y:S01]  /*1310*/  NOP ;  /* 0x0000000000007918 */ /* 0x010fe20000000000 */
.L_x_15:
[----:B-1----:R-:W1:Y:S01]  /*1320*/  S2UR UR5, SR_CTAID.X ;  /* 0x00000000000579c3 */ /* 0x002e620000002500 */
[----:B------:R-:W-:-:S05]  /*1330*/  CS2R.32 R97, SR_CgaSize ;  /* 0x0000000000617805 */ /* 0x000fca0000008a00 */
[----:B------:R-:W-:-:S05]  /*1340*/  IMAD R97, R97, -0xa0, RZ ;  /* 0xffffff6061617824 */ /* 0x000fca00078e02ff */
[----:B------:R-:W-:-:S14]  /*1350*/  R2UR UR7, R97 ;  /* 0x00000000610772ca */ /* 0x000fdc00000e0000 */
[----:B------:R-:W4:Y:S01]  /*1360*/  LDCU UR7, c[0x0][UR7+0x2b0] ;  /* 0x00005600070777ac */ /* 0x000f220008000800 */
[----:B------:R-:W-:Y:S01]  /*1370*/  NOP ;  /* 0x0000000000007918 */ /* 0x000fe20000000000 */
[----:B------:R-:W-:-:S05]  /*1380*/  CS2R.32 R97, SR_CgaSize ;  /* 0x0000000000617805 */ /* 0x000fca0000008a00 */
[----:B------:R-:W-:-:S05]  /*1390*/  IMAD R97, R97, -0xa0, RZ ;  /* 0xffffff6061617824 */ /* 0x000fca00078e02ff */
[----:B------:R-:W-:-:S14]  /*13a0*/  R2UR UR6, R97 ;  /* 0x00000000610672ca */ /* 0x000fdc00000e0000 */
[----:B------:R-:W2:Y:S01]  /*13b0*/  LDCU UR6, c[0x0][UR6+0x2b4] ;  /* 0x00005680060677ac */ /* 0x000ea20008000800 */
[----:B------:R-:W3:Y:S08]  /*13c0*/  S2UR UR4, SR_CTAID.Y ;  /* 0x00000000000479c3 */ /* 0x000ef00000002600 */
[----:B------:R-:W2:Y:S01]  /*13d0*/  LDC R9, c[0x0][0xb24] ;  /* 0x0002c900ff097b82 */ /* 0x000ea20000000800 */
[----:B-1----:R-:W-:-:S02]  /*13e0*/  I2FP.F32.U32 R5, UR5 ;  /* 0x0000000500057c45 */ /* 0x002fc40008201000 */
[----:B------:R-:W-:-:S05]  /*13f0*/  CS2R.32 R3, SR_CgaSize ;  /* 0x0000000000037805 */ /* 0x000fca0000008a00 */
[----:B------:R-:W-:-:S06]  /*1400*/  IMAD R3, R3, -0xa0, RZ ;  /* 0xffffff6003037824 */ /* 0x000fcc00078e02ff */
[----:B------:R-:W1:Y:S01]  /*1410*/  LDC R3, c[0x0][R3+0x2a0] ;  /* 0x0000a80003037b82 */ /* 0x000e620000000800 */
[----:B------:R-:W-:Y:S01]  /*1420*/  MOV R97, UR5 ;  /* 0x0000000500617c02 */ /* 0x000fe20008000f00 */
[----:B----4-:R-:W-:Y:S01]  /*1430*/  FMUL R5, R5, UR7 ;  /* 0x0000000705057c20 */ /* 0x010fe20008400000 */
[----:B---3--:R-:W-:Y:S02]  /*1440*/  I2FP.F32.U32 R4, UR4 ;  /* 0x0000000400047c45 */ /* 0x008fe40008201000 */
[----:B------:R-:W-:-:S05]  /*1450*/  CS2R.32 R2, SR_CgaSize ;  /* 0x0000000000027805 */ /* 0x000fca0000008a00 */
[----:B------:R-:W-:-:S06]  /*1460*/  IMAD R2, R2, -0xa0, RZ ;  /* 0xffffff6002027824 */ /* 0x000fcc00078e02ff */
[----:B------:R-:W3:Y:S01]  /*1470*/  LDC R2, c[0x0][R2+0x2a4] ;  /* 0x0000a90002027b82 */ /* 0x000ee20000000800 */
[----:B------:R-:W4:Y:S01]  /*1480*/  F2I.U32.TRUNC.NTZ R90, R5 ;  /* 0x00000005005a7305 */ /* 0x000f22000020f000 */
[----:B------:R-:W-:Y:S01]  /*1490*/  MOV R91, UR4 ;  /* 0x00000004005b7c02 */ /* 0x000fe20008000f00 */
[----:B--2---:R-:W-:-:S05]  /*14a0*/  FMUL R4, R4, UR6 ;  /* 0x0000000604047c20 */ /* 0x004fca0008400000 */
[----:B------:R-:W-:Y:S01]  /*14b0*/  BAR.SYNC.DEFER_BLOCKING 0x0 ;  /* 0x0000000000007b1d */ /* 0x000fe20000010000 */
[----:B------:R-:W-:-:S05]  /*14c0*/  ISETP.GE.AND P0, PT, R9, 0x1, PT ;  /* 0x000000010900780c */ /* 0x000fca0003f06270 */
[----:B------:R-:W2:Y:S02]  /*14d0*/  F2I.U32.TRUNC.NTZ R79, R4 ;  /* 0x00000004004f7305 */ /* 0x000ea4000020f000 */
[----:B------:R-:W3:Y:S01]  /*14e0*/  S2UR UR36, SR_CTAID.Z ;  /* 0x00000000002479c3 */ /* 0x000ee20000002700 */
[----:B----4-:R-:W-:-:S05]  /*14f0*/  IADD3 R90, PT, PT, -R90, RZ, RZ ;  /* 0x000000ff5a5a7210 */ /* 0x010fca0007ffe1ff */
[----:B-1----:R-:W-:Y:S01]  /*1500*/  IMAD R90, R3, R90, UR5 ;  /* 0x00000005035a7e24 */ /* 0x002fe2000f8e025a */
[----:B--2---:R-:W-:-:S05]  /*1510*/  IADD3 R79, PT, PT, -R79, RZ, RZ ;  /* 0x000000ff4f4f7210 */ /* 0x004fca0007ffe1ff */
[----:B---3--:R-:W-:Y:S01]  /*1520*/  IMAD R79, R2, R79, UR4 ;  /* 0x00000004024f7e24 */ /* 0x008fe2000f8e024f */
[----:B------:R-:W-:Y:S06]  /*1530*/  @!P0 BRA `(.L_x_16) ;  /* 0x0000000000b88947 */ /* 0x000fec0003800000 */
[----:B------:R-:W1:Y:S01]  /*1540*/  LDC.64 R4, c[0x0][0xb18] ;  /* 0x0002c600ff047b82 */ /* 0x000e620000000a00 */
[----:B------:R-:W-:-:S07]  /*1550*/  ISETP.NE.AND P0, PT, R9, 0x1, PT ;  /* 0x000000010900780c */ /* 0x000fce0003f05270 */
[----:B------:R-:W2:Y:S08]  /*1560*/  LDC R10, c[0x0][0xb0c] ;  /* 0x0002c300ff0a7b82 */ /* 0x000eb00000000800 */
[----:B------:R-:W3:Y:S08]  /*1570*/  LDC R11, c[0x0][0x370] ;  /* 0x0000dc00ff0b7b82 */ /* 0x000ef00000000800 */
[----:B------:R-:W4:Y:S01]  /*1580*/  LDC R12, c[0x0][0x374] ;  /* 0x0000dd00ff0c7b82 */ /* 0x000f220000000800 */
[----:B-1----:R-:W-:-:S07]  /*1590*/  ISETP.NE.AND P1, PT, R4, 0x1, PT ;  /* 0x000000010400780c */ /* 0x002fce0003f25270 */
[----:B------:R-:W3:Y:S01]  /*15a0*/  LDC.64 R6, c[0x0][0xb10] ;  /* 0x0002c400ff067b82 */ /* 0x000ee20000000a00 */
[----:B--2---:R-:W-:-:S07]  /*15b0*/  ISETP.NE.AND P2, PT, R10, 0x1, PT ;  /* 0x000000010a00780c */ /* 0x004fce0003f45270 */
[----:B------:R-:W1:Y:S08]  /*15c0*/  LDC R8, c[0x0][0xb20] ;  /* 0x0002c800ff087b82 */ /* 0x000e700000000800 */
[----:B------:R-:W2:Y:S01]  /*15d0*/  LDC.64 R2, c[0x0][0xb28] ;  /* 0x0002ca00ff027b82 */ /* 0x000ea20000000a00 */
[----:B----4-:R-:W-:-:S04]  /*15e0*/  IMAD.HI.U32 R13, R12, R5, RZ ;  /* 0x000000050c0d7227 */ /* 0x010fc800078e00ff */
[----:B------:R-:W-:-:S04]  /*15f0*/  IMAD.HI.U32 R5, R91, R5, RZ ;  /* 0x000000055b057227 */ /* 0x000fc800078e00ff */
[----:B---3--:R-:W-:-:S04]  /*1600*/  IMAD.HI.U32 R14, R11, R6, RZ ;  /* 0x000000060b0e7227 */ /* 0x008fc800078e00ff */
[----:B------:R-:W-:Y:S01]  /*1610*/  IMAD.HI.U32 R16, R97, R6, RZ ;  /* 0x0000000661107227 */ /* 0x000fe200078e00ff */
[-C--:B------:R-:W-:Y:S02]  /*1620*/  @P2 SHF.R.U32.HI R11, RZ, R7.reuse, R14 ;  /* 0x00000007ff0b2219 */ /* 0x080fe4000001160e */
[-C--:B-1----:R-:W-:Y:S02]  /*1630*/  @P1 SHF.R.U32.HI R12, RZ, R8.reuse, R13 ;  /* 0x00000008ff0c1219 */ /* 0x082fe4000001160d */
[----:B------:R-:W-:Y:S02]  /*1640*/  SHF.R.U32.HI R8, RZ, R8, R5 ;  /* 0x00000008ff087219 */ /* 0x000fe40000011605 */
[----:B------:R-:W-:Y:S02]  /*1650*/  SHF.R.U32.HI R16, RZ, R7, R16 ;  /* 0x00000007ff107219 */ /* 0x000fe40000011610 */
[----:B------:R-:W-:Y:S01]  /*1660*/  SEL R5, R91, R8, !P1 ;  /* 0x000000085b057207 */ /* 0x000fe20004800000 */
[----:B--2---:R-:W-:Y:S01]  /*1670*/  IMAD.HI.U32 R14, R12, R2, RZ ;  /* 0x000000020c0e7227 */ /* 0x004fe200078e00ff */
[----:B------:R-:W-:-:S03]  /*1680*/  SEL R7, R97, R16, !P2 ;  /* 0x0000001061077207 */ /* 0x000fc60005000000 */
[----:B------:R-:W-:Y:S01]  /*1690*/  IMAD.HI.U32 R6, R11, R2, RZ ;  /* 0x000000020b067227 */ /* 0x000fe200078e00ff */
[----:B------:R-:W-:-:S04]  /*16a0*/  @P0 SHF.R.U32.HI R12, RZ, R3, R14 ;  /* 0x00000003ff0c0219 */ /* 0x000fc8000001160e */
[----:B------:R-:W-:Y:S01]  /*16b0*/  @P0 SHF.R.U32.HI R11, RZ, R3, R6 ;  /* 0x00000003ff0b0219 */ /* 0x000fe20000011606 */
[----:B------:R-:W-:-:S04]  /*16c0*/  IMAD R12, R12, R9, RZ ;  /* 0x000000090c0c7224 */ /* 0x000fc800078e02ff */
[----:B------:R-:W-:Y:S01]  /*16d0*/  IMAD R6, R11, R9, RZ ;  /* 0x000000090b067224 */ /* 0x000fe200078e02ff */
[----:B------:R-:W-:-:S04]  /*16e0*/  ISETP.GE.AND P1, PT, R5, R12, PT ;  /* 0x0000000c0500720c */ /* 0x000fc80003f26270 */
[----:B------:R-:W-:Y:S01]  /*16f0*/  ISETP.GE.OR P1, PT, R7, R6, P1 ;  /* 0x000000060700720c */ /* 0x000fe20000f26670 */
[----:B------:R-:W-:-:S05]  /*1700*/  IMAD.HI.U32 R6, R5, R2, RZ ;  /* 0x0000000205067227 */ /* 0x000fca00078e00ff */
[----:B------:R-:W-:-:S04]  /*1710*/  SHF.R.U32.HI R6, RZ, R3, R6 ;  /* 0x00000003ff067219 */ /* 0x000fc80000011606 */
[----:B------:R-:W-:-:S03]  /*1720*/  SEL R6, R5, R6, !P0 ;  /* 0x0000000605067207 */ /* 0x000fc60004000000 */
[----:B------:R-:W-:Y:S01]  /*1730*/  @!P1 IMAD.HI.U32 R8, R7, R2, RZ ;  /* 0x0000000207089227 */ /* 0x000fe200078e00ff */
[----:B------:R-:W-:-:S04]  /*1740*/  IADD3 R2, PT, PT, -R6, RZ, RZ ;  /* 0x000000ff06027210 */ /* 0x000fc80007ffe1ff */
[----:B------:R-:W-:Y:S01]  /*1750*/  @!P1 SHF.R.U32.HI R8, RZ, R3, R8 ;  /* 0x00000003ff089219 */ /* 0x000fe20000011608 */
[----:B------:R-:W-:-:S03]  /*1760*/  IMAD R2, R9, R2, R5 ;  /* 0x0000000209027224 */ /* 0x000fc600078e0205 */
[----:B------:R-:W-:Y:S02]  /*1770*/  @!P1 SEL R3, R7, R8, !P0 ;  /* 0x0000000807039207 */ /* 0x000fe40004000000 */
[----:B------:R-:W-:-:S03]  /*1780*/  IADD3 R8, PT, PT, -R5, RZ, RZ ;  /* 0x000000ff05087210 */ /* 0x000fc60007ffe1ff */
[--C-:B------:R-:W-:Y:S02]  /*1790*/  @!P1 IMAD.IADD R6, R6, 0x1, -R3.reuse ;  /* 0x0000000106069824 */ /* 0x100fe400078e0a03 */
[----:B------:R-:W-:Y:S01]  /*17a0*/  @!P1 IMAD R3, R2, R11, R3 ;  /* 0x0000000b02039224 */ /* 0x000fe200078e0203 */
[----:B------:R-:W-:Y:S01]  /*17b0*/  IADD3 R2, PT, PT, -R7, RZ, RZ ;  /* 0x000000ff07027210 */ /* 0x000fe20007ffe1ff */
[----:B------:R-:W-:Y:S02]  /*17c0*/  @!P1 IMAD R5, R6, R9, R7 ;  /* 0x0000000906059224 */ /* 0x000fe400078e0207 */
[----:B------:R-:W-:Y:S02]  /*17d0*/  IMAD R8, R4, R8, R91 ;  /* 0x0000000804087224 */ /* 0x000fe400078e025b */
[----:B------:R-:W-:Y:S02]  /*17e0*/  @!P1 IMAD.MOV.U32 R7, RZ, RZ, R3 ;  /* 0x000000ffff079224 */ /* 0x000fe400078e0003 */
[----:B------:R-:W-:-:S02]  /*17f0*/  IMAD R2, R10, R2, R97 ;  /* 0x000000020a027224 */ /* 0x000fc400078e0261 */
[----:B------:R-:W-:Y:S02]  /*1800*/  IMAD R91, R5, R4, R8 ;  /* 0x00000004055b7224 */ /* 0x000fe400078e0208 */
[----:B------:R-:W-:Y:S02]  /*1810*/  IMAD R97, R7, R10, R2 ;  /* 0x0000000a07617224 */ /* 0x000fe400078e0202 */
.L_x_16:
[----:B------:R-:W1:Y:S01]  /*1820*/  LDCU UR4, c[0x0][0xb30] ;  /* 0x00016600ff0477ac */ /* 0x000e620008000800 */
[----:B------:R-:W2:Y:S08]  /*1830*/  S2UR UR37, SR_CgaCtaId ;  /* 0x00000000002579c3 */ /* 0x000eb00000008800 */
[----:B------:R-:W3:Y:S01]  /*1840*/  LDC R40, c[0x0][0xb24] ;  /* 0x0002c900ff287b82 */ /* 0x000ee20000000800 */
[----:B-1----:R-:W-:-:S09]  /*1850*/  UISETP.NE.AND UP1, UPT, UR4, 0x1, UPT ;  /* 0x000000010400788c */ /* 0x002fd2000bf25270 */
[----:B--2---:R-:W-:Y:S05]  /*1860*/  BRA.U UP1, `(.L_x_17) ;  /* 0x0000000101407547 */ /* 0x004fea000b800000 */
[----:B------:R-:W1:Y:S08]  /*1870*/  LDC.64 R4, c[0x0][0xb10] ;  /* 0x0002c400ff047b82 */ /* 0x000e700000000a00 */
[----:B------:R-:W2:Y:S08]  /*1880*/  LDC.64 R2, c[0x0][0xb18] ;  /* 0x0002c600ff027b82 */ /* 0x000eb00000000a00 */
[----:B------:R-:W4:Y:S08]  /*1890*/  LDC R6, c[0x0][0xb20] ;  /* 0x0002c800ff067b82 */ /* 0x000f300000000800 */
[----:B------:R-:W3:Y:S01]  /*18a0*/  LDC R8, c[0x0][0xb0c] ;  /* 0x0002c300ff087b82 */ /* 0x000ee20000000800 */
[----:B-1----:R-:W-:-:S05]  /*18b0*/  IMAD.HI.U32 R4, R97, R4, RZ ;  /* 0x0000000461047227 */ /* 0x002fca00078e00ff */
[----:B------:R-:W-:Y:S01]  /*18c0*/  SHF.R.U32.HI R4, RZ, R5, R4 ;  /* 0x00000005ff047219 */ /* 0x000fe20000011604 */
[----:B--2---:R-:W-:Y:S01]  /*18d0*/  IMAD.HI.U32 R3, R91, R3, RZ ;  /* 0x000000035b037227 */ /* 0x004fe200078e00ff */
[----:B------:R-:W-:-:S04]  /*18e0*/  ISETP.NE.AND P0, PT, R2, 0x1, PT ;  /* 0x000000010200780c */ /* 0x000fc80003f05270 */
[----:B----4-:R-:W-:-:S04]  /*18f0*/  SHF.R.U32.HI R6, RZ, R6, R3 ;  /* 0x00000006ff067219 */ /* 0x010fc80000011603 */
[----:B------:R-:W-:Y:S02]  /*1900*/  SEL R3, R91, R6, !P0 ;  /* 0x000000065b037207 */ /* 0x000fe40004000000 */
[----:B---3--:R-:W-:-:S04]  /*1910*/  ISETP.NE.AND P1, PT, R8, 0x1, PT ;  /* 0x000000010800780c */ /* 0x008fc80003f25270 */
[----:B------:R-:W-:-:S05]  /*1920*/  SEL R4, R97, R4, !P1 ;  /* 0x0000000461047207 */ /* 0x000fca0004800000 */
[----:B------:R-:W-:Y:S02]  /*1930*/  IMAD.IADD R5, R3, 0x1, -R4 ;  /* 0x0000000103057824 */ /* 0x000fe400078e0a04 */
[----:B------:R-:W-:Y:S02]  /*1940*/  IMAD.IADD R3, R4, 0x1, -R3 ;  /* 0x0000000104037824 */ /* 0x000fe400078e0a03 */
[----:B------:R-:W-:Y:S02]  /*1950*/  IMAD R97, R5, R8, R97 ;  /* 0x0000000805617224 */ /* 0x000fe400078e0261 */
[----:B------:R-:W-:-:S07]  /*1960*/  IMAD R91, R3, R2, R91 ;  /* 0x00000002035b7224 */ /* 0x000fce00078e025b */
.L_x_17:
[----:B------:R-:W-:Y:S01]  /*1970*/  BAR.SYNC.DEFER_BLOCKING 0x0 ;  /* 0x0000000000007b1d */ /* 0x000fe20000010000 */
[----:B------:R-:W-:Y:S01]  /*1980*/  UISETP.NE.AND UP1, UPT, UR8, 0x2, UPT ;  /* 0x000000020800788c */ /* 0x000fe2000bf25270 */
[----:B------:R-:W-:Y:S02]  /*1990*/  ISETP.NE.OR P5, PT, R0, 0x2, !P5 ;  /* 0x000000020000780c */ /* 0x000fe40006fa5670 */
[----:B------:R-:W-:-:S06]  /*19a0*/  LOP3.LUT R2, R101, 0x1f, RZ, 0xc0, !PT ;  /* 0x0000001f65027812 */ /* 0x000fcc00078ec0ff */
[----:B------:R-:W-:Y:S05]  /*19b0*/  BRA.U UP1, `(.L_x_18) ;  /* 0x0000002d015c7547 */ /* 0x000fea000b800000 */
[----:B------:R-:W1:Y:S01]  /*19c0*/  LDCU UR13, c[0x0][0x38c] ;  /* 0x00007180ff0d77ac */ /* 0x000e620008000800 */
[----:B------:R-:W2:Y:S01]  /*19d0*/  LDC R9, c[0x0][0x370] ;  /* 0x0000dc00ff097b82 */ /* 0x000ea20000000800 */
[----:B------:R-:W-:Y:S01]  /*19e0*/  PLOP3.LUT P1, PT, PT, PT, UP2, 0x80, 0x8 ;  /* 0x000000000008781c */ /* 0x000fe20003f2f028 */
[----:B------:R-:W-:Y:S01]  /*19f0*/  IMAD.MOV.U32 R15, RZ, RZ, 0x1 ;  /* 0x00000001ff0f7424 */ /* 0x000fe200078e00ff */
[----:B------:R-:W-:Y:S01]  /*1a00*/  ISETP.EQ.OR P4, PT, R2, RZ, P5 ;  /* 0x000000ff0200720c */ /* 0x000fe20002f82670 */
[----:B------:R-:W-:Y:S01]  /*1a10*/  IMAD.MOV.U32 R14, RZ, RZ, RZ ;  /* 0x000000ffff0e7224 */ /* 0x000fe200078e00ff */
[----:B------:R-:W-:Y:S02]  /*1a20*/  PLOP3.LUT P1, PT, P1, PT, PT, 0x8, 0x80 ;  /* 0x000000000080781c */ /* 0x000fe40000f2e170 */
[----:B------:R-:W-:Y:S01]  /*1a30*/  CS2R R12, SRZ ;  /* 0x00000000000c7805 */ /* 0x000fe2000001ff00 */
[----:B------:R-:W-:Y:S01]  /*1a40*/  IMAD.MOV.U32 R10, RZ, RZ, 0x1 ;  /* 0x00000001ff0a7424 */ /* 0x000fe200078e00ff */
[----:B------:R-:W4:Y:S01]  /*1a50*/  LDC R0, c[0x0][0x374] ;  /* 0x0000dd00ff007b82 */ /* 0x000f220000000800 */
[----:B------:R-:W2:Y:S01]  /*1a60*/  LDCU.64 UR22, c[0x0][0x348] ;  /* 0x00006900ff1677ac */ /* 0x000ea20008000a00 */
[----:B------:R-:W-:Y:S01]  /*1a70*/  UMOV UR6, URZ ;  /* 0x000000ff00067c82 */ /* 0x000fe20008000000 */
[----:B-1----:R-:W-:-:S04]  /*1a80*/  UIADD3 UR5, UPT, UPT, UR13, 0x1f, URZ ;  /* 0x0000001f0d057890 */ /* 0x002fc8000fffe0ff */
[----:B------:R-:W-:-:S04]  /*1a90*/  USHF.R.S32.HI UR4, URZ, 0x1f, UR5 ;  /* 0x0000001fff047899 */ /* 0x000fc80008011405 */
[----:B------:R-:W-:-:S04]  /*1aa0*/  ULEA.HI UR4, UR4, UR5, URZ, 0x5 ;  /* 0x0000000504047291 */ /* 0x000fc8000f8f28ff */
[----:B------:R-:W-:Y:S02]  /*1ab0*/  USHF.R.S32.HI UR15, URZ, 0x5, UR4 ;  /* 0x00000005ff0f7899 */ /* 0x000fe40008011404 */
[----:B------:R-:W-:Y:S02]  /*1ac0*/  UIADD3 UR4, UPT, UPT, UR13, -0x1, URZ ;  /* 0xffffffff0d047890 */ /* 0x000fe4000fffe0ff */
[----:B------:R-:W-:Y:S02]  /*1ad0*/  UISETP.LT.U32.AND UP0, UPT, UR15, 0x36, UPT ;  /* 0x000000360f00788c */ /* 0x000fe4000bf01070 */
[----:B------:R-:W-:Y:S02]  /*1ae0*/  UISETP.GE.U32.AND UP1, UPT, UR4, -0x3f, UPT ;  /* 0xffffffc10400788c */ /* 0x000fe4000bf26070 */
[----:B------:R-:W-:Y:S02]  /*1af0*/  USEL UR14, UR15, 0x36, UP0 ;  /* 0x000000360f0e7887 */ /* 0x000fe40008000000 */
[----:B------:R-:W-:-:S02]  /*1b00*/  UIADD3 UR13, UPT, UPT, UR13, 0x3e, URZ ;  /* 0x0000003e0d0d7890 */ /* 0x000fc4000fffe0ff */
[----:B------:R-:W-:Y:S02]  /*1b10*/  UIADD3 UR5, UPT, UPT, UR14, -0x1, URZ ;  /* 0xffffffff0e057890 */ /* 0x000fe4000fffe0ff */
[----:B------:R-:W-:-:S03]  /*1b20*/  UIADD3 UR7, UPT, UPT, UR15, -UR14, URZ ;  /* 0x8000000e0f077290 */ /* 0x000fc6000fffe0ff */
[----:B------:R-:W-:-:S04]  /*1b30*/  @UP1 UIADD3 UR5, UPT, UPT, UR14, URZ, URZ ;  /* 0x000000ff0e051290 */ /* 0x000fc8000fffe0ff */
[----:B--2---:R-:W-:-:S12]  /*1b40*/  UIADD3 UR5, UPT, UPT, UR5, 0x1, URZ ;  /* 0x0000000105057890 */ /* 0x004fd8000fffe0ff */
.L_x_36:
[----:B------:R-:W-:Y:S01]  /*1b50*/  UISETP.NE.AND UP0, UPT, UR37, URZ, UPT ;  /* 0x000000ff2500728c */ /* 0x000fe2000bf05270 */
[----:B------:R-:W1:Y:S08]  /*1b60*/  S2UR UR37, SR_CgaCtaId ;  /* 0x00000000002579c3 */ /* 0x000e700000008800 */
[----:B------:R-:W-:Y:S05]  /*1b70*/  BRA.U UP0, `(.L_x_19) ;  /* 0x0000000100347547 */ /* 0x000fea000b800000 */
[----:B------:R-:W2:Y:S01]  /*1b80*/  S2R R2, SR_CgaCtaId ;  /* 0x0000000000027919 */ /* 0x000ea20000008800 */
[----:B------:R-:W-:-:S04]  /*1b90*/  MOV R3, 0x400 ;  /* 0x0000040000037802 */ /* 0x000fc80000000f00 */
[----:B--2---:R-:W-:Y:S02]  /*1ba0*/  LEA R3, R2, R3, 0x18 ;  /* 0x0000000302037211 */ /* 0x004fe400078ec0ff */
[----:B------:R-:W-:-:S03]  /*1bb0*/  SHF.L.U32 R2, R10, 0x1f, RZ ;  /* 0x0000001f0a027819 */ /* 0x000fc600000006ff */
[----:B------:R-:W-:-:S04]  /*1bc0*/  IMAD R3, R12, 0x8, R3 ;  /* 0x000000080c037824 */ /* 0x000fc800078e0203 */
[----:B------:R-:W2:Y:S02]  /*1bd0*/  SYNCS.PHASECHK.TRANS64.TRYWAIT P0, [R3+URZ+0x3f0], R2 ;  /* 0x0003f002030075a7 */ /* 0x000ea400080011ff */
[----:B--2---:R-:W-:Y:S05]  /*1be0*/  @!P0 BRA `(.L_x_20) ;  /* 0x0000006400ac8947 */ /* 0x004fea0003800000 */
.L_x_146:
[----:B------:R-:W-:Y:S01]  /*1bf0*/  VIADD R12, R12, 0x1 ;  /* 0x000000010c0c7836 */ /* 0x000fe20000000000 */
[----:B------:R2:W-:Y:S04]  /*1c00*/  SYNCS.ARRIVE.TRANS64.A1T0 RZ, [R3+URZ+0x3e0], RZ ;  /* 0x0003e0ff03ff79a7 */ /* 0x0005e800081000ff */
[----:B------:R-:W-:-:S04]  /*1c10*/  ISETP.NE.AND P0, PT, R12, 0x2, PT ;  /* 0x000000020c00780c */ /* 0x000fc80003f05270 */
[----:B------:R-:W-:Y:S02]  /*1c20*/  SEL R12, R12, RZ, P0 ;  /* 0x000000ff0c0c7207 */ /* 0x000fe40000000000 */
[----:B--2---:R-:W-:-:S04]  /*1c30*/  SEL R3, RZ, 0x1, P0 ;  /* 0x00000001ff037807 */ /* 0x004fc80000000000 */
[----:B------:R-:W-:-:S07]  /*1c40*/  LOP3.LUT R10, R10, R3, RZ, 0x3c, !PT ;  /* 0x000000030a0a7212 */ /* 0x000fce00078e3cff */
.L_x_19:
[----:B------:R-:W-:Y:S01]  /*1c50*/  UMOV UR4, 0x400 ;  /* 0x0000040000047882 */ /* 0x000fe20000000000 */
[----:B------:R-:W-:Y:S01]  /*1c60*/  SHF.L.U32 R2, R15, 0x1f, RZ ;  /* 0x0000001f0f027819 */ /* 0x000fe200000006ff */
[----:B-1----:R-:W-:Y:S01]  /*1c70*/  ULEA UR4, UR37, UR4, 0x18 ;  /* 0x0000000425047291 */ /* 0x002fe2000f8ec0ff */
[----:B------:R-:W-:Y:S01]  /*1c80*/  R2UR UR35, R97 ;  /* 0x00000000612372ca */ /* 0x000fe200000e0000 */
[----:B------:R-:W-:Y:S01]  /*1c90*/  UISETP.GE.U32.AND UP0, UPT, UR13, 0x3f, UPT ;  /* 0x0000003f0d00788c */ /* 0x000fe2000bf06070 */
[----:B------:R-:W-:Y:S01]  /*1ca0*/  R2UR UR10, R91 ;  /* 0x000000005b0a72ca */ /* 0x000fe200000e0000 */
[----:B------:R-:W-:Y:S01]  /*1cb0*/  ULEA UR8, UR6, UR4, 0x3 ;  /* 0x0000000406087291 */ /* 0x000fe2000f8e18ff */
[----:B------:R-:W-:-:S08]  /*1cc0*/  UMOV UR24, URZ ;  /* 0x000000ff00187c82 */ /* 0x000fd00008000000 */
[----:B------:R1:W2:Y:S01]  /*1cd0*/  SYNCS.PHASECHK.TRANS64.TRYWAIT P0, [UR8+0x1b0], R2 ;  /* 0x0001b002ff0075a7 */ /* 0x0002a20008001108 */
[----:B------:R-:W-:Y:S02]  /*1ce0*/  USHF.L.U32 UR35, UR35, 0x6, URZ ;  /* 0x0000000623237899 */ /* 0x000fe400080006ff */
[----:B------:R-:W-:Y:S01]  /*1cf0*/  USHF.L.U32 UR10, UR10, 0x6, URZ ;  /* 0x000000060a0a7899 */ /* 0x000fe200080006ff */
[----:B------:R-:W-:Y:S11]  /*1d00*/  BRA.U !UP0, `(.L_x_21) ;  /* 0x0000000108a47547 */ /* 0x000ff6000b800000 */
[----:B------:R-:W-:Y:S01]  /*1d10*/  UMOV UR16, URZ ;  /* 0x000000ff00107c82 */ /* 0x000fe20008000000 */
[----:B------:R-:W-:-:S05]  /*1d20*/  UMOV UR17, UR6 ;  /* 0x0000000600117c82 */ /* 0x000fca0008000000 */
.L_x_26:
[----:B-1----:R-:W-:Y:S01]  /*1d30*/  ULEA UR33, UR17, UR4, 0x3 ;  /* 0x0000000411217291 */ /* 0x002fe2000f8e18ff */
[----:B--2---:R-:W-:Y:S01]  /*1d40*/  @!P5 MOV R3, 0x1000 ;  /* 0x000010000003d802 */ /* 0x004fe20000000f00 */
[----:B--2---:R-:W-:Y:S10]  /*1d50*/  @P0 BRA `(.L_x_22) ;  /* 0x00000000000c0947 */ /* 0x004ff40003800000 */
[----:B------:R-:W-:-:S04]  /*1d60*/  SHF.L.U32 R5, R15, 0x1f, RZ ;  /* 0x0000001f0f057819 */ /* 0x000fc800000006ff */
[----:B------:R-:W2:Y:S02]  /*1d70*/  SYNCS.PHASECHK.TRANS64.TRYWAIT P0, [UR33+0x1b0], R5 ;  /* 0x0001b005ff0075a7 */ /* 0x000ea40008001121 */
[----:B--2---:R-:W-:Y:S05]  /*1d80*/  @!P0 BRA `(.L_x_23) ;  /* 0x0000006400588947 */ /* 0x004fea0003800000 */
.L_x_22:
[----:B------:R2:W-:Y:S01]  /*1d90*/  @!P5 SYNCS.ARRIVE.TRANS64 RZ, [UR33], R3 ;  /* 0x00000003ffffd9a7 */ /* 0x0005e20008000021 */
[----:B------:R-:W-:Y:S04]  /*1da0*/  BSSY.RECONVERGENT B0, `(.L_x_24) ;  /* 0x0000003000007945 */ /* 0x000fe80003800200 */
[----:B------:R-:W-:Y:S05]  /*1db0*/  @P4 BRA `(.L_x_25) ;  /* 0x0000000000044947 */ /* 0x000fea0003800000 */
[----:B------:R-:W-:Y:S05]  /*1dc0*/  BPT.TRAP 0x1 ;  /* 0x000000040000795c */ /* 0x000fea0000300000 */
.L_x_25:
[----:B------:R-:W-:Y:S05]  /*1dd0*/  BSYNC.RECONVERGENT B0 ;  /* 0x0000000000007941 */ /* 0x000fea0003800200 */
.L_x_24:
[----:B------:R-:W-:Y:S02]  /*1de0*/  UIADD3 UR6, UPT, UPT, UR17, 0x1, URZ ;  /* 0x0000000111067890 */ /* 0x000fe4000fffe0ff */
[----:B------:R-:W-:Y:S02]  /*1df0*/  UIADD3 UR26, UP1, UPT, UR22, 0x80, URZ ;  /* 0x00000080161a7890 */ /* 0x000fe4000ff3e0ff */
[----:B------:R-:W-:Y:S02]  /*1e00*/  UISETP.NE.AND UP0, UPT, UR6, 0x36, UPT ;  /* 0x000000360600788c */ /* 0x000fe4000bf05270 */
[----:B------:R-:W-:Y:S02]  /*1e10*/  USHF.L.U32 UR34, UR16, 0x5, URZ ;  /* 0x0000000510227899 */ /* 0x000fe400080006ff */
[----:B------:R-:W-:Y:S02]  /*1e20*/  USEL UR9, URZ, 0x1, UP0 ;  /* 0x00000001ff097887 */ /* 0x000fe40008000000 */
[----:B------:R-:W-:-:S02]  /*1e30*/  USEL UR6, UR6, URZ, UP0 ;  /* 0x000000ff06067287 */ /* 0x000fc40008000000 */
[----:B------:R-:W-:Y:S02]  /*1e40*/  UIADD3 UR20, UP0, UPT, UR22, 0x180, URZ ;  /* 0x0000018016147890 */ /* 0x000fe4000ff1e0ff */
[----:B------:R-:W-:Y:S01]  /*1e50*/  ULEA UR8, UR6, UR4, 0x3 ;  /* 0x0000000406087291 */ /* 0x000fe2000f8e18ff */
[----:B------:R-:W-:Y:S01]  /*1e60*/  LOP3.LUT R15, R15, UR9, RZ, 0x3c, !PT ;  /* 0x000000090f0f7c12 */ /* 0x000fe2000f8e3cff */
[----:B------:R-:W-:Y:S02]  /*1e70*/  UIADD3.X UR27, UPT, UPT, URZ, UR23, URZ, UP1, !UPT ;  /* 0x00000017ff1b7290 */ /* 0x000fe40008ffe4ff */
[----:B------:R-:W-:Y:S01]  /*1e80*/  UIADD3.X UR21, UPT, UPT, URZ, UR23, URZ, UP0, !UPT ;  /* 0x00000017ff157290 */ /* 0x000fe200087fe4ff */
[----:B-1----:R-:W-:Y:S01]  /*1e90*/  SHF.L.U32 R2, R15, 0x1f, RZ ;  /* 0x0000001f0f027819 */ /* 0x002fe200000006ff */
[----:B------:R-:W-:Y:S01]  /*1ea0*/  UMOV UR18, 0x0 ;  /* 0x0000000000127882 */ /* 0x000fe20000000000 */
[----:B------:R-:W-:Y:S01]  /*1eb0*/  UMOV UR19, 0x10000000 ;  /* 0x1000000000137882 */ /* 0x000fe20000000000 */
[----:B------:R-:W-:Y:S01]  /*1ec0*/  UMOV UR12, UR36 ;  /* 0x00000024000c7c82 */ /* 0x000fe20008000000 */
[----:B------:R1:W1:Y:S01]  /*1ed0*/  SYNCS.PHASECHK.TRANS64.TRYWAIT P0, [UR8+0x1b0], R2 ;  /* 0x0001b002ff0075a7 */ /* 0x0002620008001108 */
[----:B------:R-:W-:Y:S01]  /*1ee0*/  ULEA UR8, UR17, UR4, 0xb ;  /* 0x0000000411087291 */ /* 0x000fe2000f8e58ff */
[----:B------:R-:W-:Y:S01]  /*1ef0*/  UMOV UR9, UR33 ;  /* 0x0000002100097c82 */ /* 0x000fe20008000000 */
[----:B------:R-:W-:-:S02]  /*1f00*/  UMOV UR11, UR34 ;  /* 0x00000022000b7c82 */ /* 0x000fc40008000000 */
[----:B------:R-:W-:Y:S02]  /*1f10*/  UIADD3 UR32, UPT, UPT, UR8, 0x2800, URZ ;  /* 0x0000280008207890 */ /* 0x000fe4000fffe0ff */
[----:B------:R-:W-:Y:S02]  /*1f20*/  UIADD3 UR8, UPT, UPT, UR8, 0x1d800, URZ ;  /* 0x0001d80008087890 */ /* 0x000fe4000fffe0ff */
[----:B------:R-:W-:Y:S01]  /*1f30*/  UIADD3 UR16, UPT, UPT, UR16, 0x1, URZ ;  /* 0x0000000110107890 */ /* 0x000fe2000fffe0ff */
[----:B------:R-:W-:Y:S01]  /*1f40*/  UMOV UR24, UR5 ;  /* 0x0000000500187c82 */ /* 0x000fe20008000000 */
[----:B------:R-:W-:Y:S02]  /*1f50*/  UMOV UR17, UR6 ;  /* 0x0000000600117c82 */ /* 0x000fe40008000000 */
[----:B------:R-:W-:Y:S01]  /*1f60*/  UISETP.NE.AND UP0, UPT, UR16, UR5, UPT ;  /* 0x000000051000728c */ /* 0x000fe2000bf05270 */
[----:B------:R1:W-:Y:S02]  /*1f70*/  UTMALDG.3D [UR32], [UR26], desc[UR18] ;  /* 0x000012201a0075b4 */ /* 0x0003e40008011000 */
[----:B------:R1:W-:Y:S06]  /*1f80*/  UTMALDG.3D [UR8], [UR20], desc[UR18] ;  /* 0x00001208140075b4 */ /* 0x0003ec0008011000 */
[----:B------:R-:W-:Y:S05]  /*1f90*/  BRA.U UP0, `(.L_x_26) ;  /* 0xfffffffd00647547 */ /* 0x000fea000b83ffff */
.L_x_21:
[----:B-1----:R-:W-:Y:S01]  /*1fa0*/  ULEA UR8, UR6, UR4, 0x3 ;  /* 0x0000000406087291 */ /* 0x002fe2000f8e18ff */
[----:B------:R-:W-:Y:S01]  /*1fb0*/  SHF.L.U32 R2, R15, 0x1f, RZ ;  /* 0x0000001f0f027819 */ /* 0x000fe200000006ff */
[----:B------:R-:W-:Y:S01]  /*1fc0*/  @!P1 SYNCS.ARRIVE.TRANS64.A1T0 RZ, [UR4+0x378], RZ ;  /* 0x000378ffffff99a7 */ /* 0x000fe20008100004 */
[----:B------:R-:W-:-:S06]  /*1fd0*/  UISETP.GT.AND UP0, UPT, UR15, UR14, UPT ;  /* 0x0000000e0f00728c */ /* 0x000fcc000bf04270 */
[----:B--2---:R1:W2:Y:S03]  /*1fe0*/  SYNCS.PHASECHK.TRANS64.TRYWAIT P0, [UR8+0x1b0], R2 ;  /* 0x0001b002ff0075a7 */ /* 0x0042a60008001108 */
[----:B------:R-:W-:Y:S05]  /*1ff0*/  BRA.U !UP0, `(.L_x_27) ;  /* 0x0000000108a87547 */ /* 0x000fea000b800000 */
[----:B------:R-:W-:Y:S01]  /*2000*/  UIADD3 UR21, UPT, UPT, UR7, UR24, URZ ;  /* 0x0000001807157290 */ /* 0x000fe2000fffe0ff */
[----:B------:R-:W-:-:S11]  /*2010*/  UMOV UR25, UR6 ;  /* 0x0000000600197c82 */ /* 0x000fd60008000000 */
.L_x_32:
[----:B-1----:R-:W-:Y:S01]  /*2020*/  ULEA UR17, UR25, UR4, 0x3 ;  /* 0x0000000419117291 */ /* 0x002fe2000f8e18ff */
[----:B--2---:R-:W-:Y:S01]  /*2030*/  @!P5 MOV R3, 0x1000 ;  /* 0x000010000003d802 */ /* 0x004fe20000000f00 */
[----:B--2---:R-:W-:Y:S10]  /*2040*/  @P0 BRA `(.L_x_28) ;  /* 0x00000000000c0947 */ /* 0x004ff40003800000 */
[----:B------:R-:W-:-:S04]  /*2050*/  SHF.L.U32 R5, R15, 0x1f, RZ ;  /* 0x0000001f0f057819 */ /* 0x000fc800000006ff */
[----:B------:R-:W2:Y:S02]  /*2060*/  SYNCS.PHASECHK.TRANS64.TRYWAIT P0, [UR17+0x1b0], R5 ;  /* 0x0001b005ff0075a7 */ /* 0x000ea40008001111 */
[----:B--2---:R-:W-:Y:S05]  /*2070*/  @!P0 BRA `(.L_x_29) ;  /* 0x0000006000b48947 */ /* 0x004fea0003800000 */
.L_x_28:
[----:B------:R2:W-:Y:S01]  /*2080*/  @!P5 SYNCS.ARRIVE.TRANS64 RZ, [UR17], R3 ;  /* 0x00000003ffffd9a7 */ /* 0x0005e20008000011 */
[----:B------:R-:W-:Y:S04]  /*2090*/  BSSY.RECONVERGENT B0, `(.L_x_30) ;  /* 0x0000003000007945 */ /* 0x000fe80003800200 */
[----:B------:R-:W-:Y:S05]  /*20a0*/  @P4 BRA `(.L_x_31) ;  /* 0x0000000000044947 */ /* 0x000fea0003800000 */
[----:B------:R-:W-:Y:S05]  /*20b0*/  BPT.TRAP 0x1 ;  /* 0x000000040000795c */ /* 0x000fea0000300000 */
.L_x_31:
[----:B------:R-:W-:Y:S05]  /*20c0*/  BSYNC.RECONVERGENT B0 ;  /* 0x0000000000007941 */ /* 0x000fea0003800200 */
.L_x_30:
        /* <DEDUP_REMOVED lines=20> */
[----:B------:R-:W-:Y:S01]  /*2210*/  UIADD3 UR8, UPT, UPT, UR8, 0x1d800, URZ ;  /* 0x0001d80008087890 */ /* 0x000fe2000fffe0ff */
[----:B------:R-:W-:Y:S01]  /*2220*/  UMOV UR9, UR17 ;  /* 0x0000001100097c82 */ /* 0x000fe20008000000 */
[----:B------:R-:W-:Y:S01]  /*2230*/  UMOV UR11, UR18 ;  /* 0x00000012000b7c82 */ /* 0x000fe20008000000 */
[----:B------:R-:W-:Y:S01]  /*2240*/  UIADD3 UR24, UPT, UPT, UR24, 0x1, URZ ;  /* 0x0000000118187890 */ /* 0x000fe2000fffe0ff */
[----:B------:R-:W-:-:S03]  /*2250*/  UMOV UR25, UR6 ;  /* 0x0000000600197c82 */ /* 0x000fc60008000000 */
[----:B------:R1:W-:Y:S01]  /*2260*/  UTMALDG.3D [UR16], [UR30], desc[UR26] ;  /* 0x00001a101e0075b4 */ /* 0x0003e20008011000 */
[----:B------:R-:W-:Y:S01]  /*2270*/  UISETP.NE.AND UP0, UPT, UR24, UR21, UPT ;  /* 0x000000151800728c */ /* 0x000fe2000bf05270 */
[----:B------:R1:W-:Y:S08]  /*2280*/  UTMALDG.3D [UR8], [UR28], desc[UR26] ;  /* 0x00001a081c0075b4 */ /* 0x0003f00008011000 */
[----:B------:R-:W-:Y:S05]  /*2290*/  BRA.U UP0, `(.L_x_32) ;  /* 0xfffffffd00607547 */ /* 0x000fea000b83ffff */
.L_x_27:
[C---:B-1----:R-:W-:Y:S01]  /*22a0*/  LEA R2, R14.reuse, UR4, 0x3 ;  /* 0x000000040e027c11 */ /* 0x042fe2000f8e18ff */
[----:B------:R-:W-:Y:S01]  /*22b0*/  NOP ;  /* 0x0000000000007918 */ /* 0x000fe20000000000 */
[----:B--2---:R-:W-:Y:S02]  /*22c0*/  SHF.L.U32 R3, R13, 0x1f, RZ ;  /* 0x0000001f0d037819 */ /* 0x004fe400000006ff */
[----:B------:R-:W-:Y:S02]  /*22d0*/  LEA R4, R14, UR4, 0x4 ;  /* 0x000000040e047c11 */ /* 0x000fe4000f8e20ff */
[----:B------:R-:W1:Y:S02]  /*22e0*/  SYNCS.PHASECHK.TRANS64.TRYWAIT P0, [R2+URZ+0x380], R3 ;  /* 0x00038003020075a7 */ /* 0x000e6400080011ff */
[----:B-1----:R-:W-:Y:S05]  /*22f0*/  @!P0 BRA `(.L_x_33) ;  /* 0x00000060002c8947 */ /* 0x002fea0003800000 */
.L_x_149:
[----:B------:R-:W2:Y:S01]  /*2300*/  LDS.128 R4, [R4+0x410] ;  /* 0x0004100004047984 */ /* 0x000ea20000000c00 */
[----:B---3--:R-:W-:Y:S01]  /*2310*/  ISETP.GE.AND P0, PT, R40, 0x1, PT ;  /* 0x000000012800780c */ /* 0x008fe20003f06270 */
[----:B-1----:R-:W-:Y:S01]  /*2320*/  VIADD R2, R2, 0x390 ;  /* 0x0000039002027836 */ /* 0x002fe20000000000 */
[----:B------:R-:W-:Y:S01]  /*2330*/  @!PT LDS RZ, [RZ] ;  /* 0x00000000fffff984 */ /* 0x000fe20000000800 */
[----:B------:R-:W-:Y:S01]  /*2340*/  @!PT LDS RZ, [RZ] ;  /* 0x00000000fffff984 */ /* 0x000fe20000000800 */
[----:B------:R-:W-:Y:S01]  /*2350*/  @!PT LDS RZ, [RZ] ;  /* 0x00000000fffff984 */ /* 0x000fe20000000800 */
[----:B------:R-:W-:Y:S01]  /*2360*/  @!PT LDS RZ, [RZ] ;  /* 0x00000000fffff984 */ /* 0x000fe20000000800 */
[----:B------:R1:W-:Y:S06]  /*2370*/  MEMBAR.ALL.CTA ;  /* 0x0000000000007992 */ /* 0x0003ec0000008000 */
[----:B-1----:R-:W1:Y:S01]  /*2380*/  FENCE.VIEW.ASYNC.S ;  /* 0x00000000000073c6 */ /* 0x002e620000000000 */
[----:B------:R-:W-:-:S04]  /*2390*/  PRMT R2, RZ, 0x654, R2 ;  /* 0x00000654ff027816 */ /* 0x000fc80000000002 */
[----:B-1----:R1:W-:Y:S01]  /*23a0*/  SYNCS.ARRIVE.TRANS64.RED.A1T0 RZ, [R2+URZ], RZ ;  /* 0x000000ff02ff79a7 */ /* 0x0023e200081004ff */
[----:B--2---:R-:W-:-:S13]  /*23b0*/  LOP3.LUT P2, RZ, R6, 0x1, RZ, 0xc0, !PT ;  /* 0x0000000106ff7812 */ /* 0x004fda000784c0ff */
[----:B------:R-:W-:Y:S01]  /*23c0*/  @P2 SHF.R.U32.HI R3, RZ, 0x10, R5 ;  /* 0x00000010ff032819 */ /* 0x000fe20000011605 */
[----:B------:R-:W-:Y:S01]  /*23d0*/  VOTEU.ANY UP0, P2 ;  /* 0x0000000000ff7886 */ /* 0x000fe20001000100 */
[----:B------:R-:W-:Y:S02]  /*23e0*/  @P2 MOV R11, R4 ;  /* 0x00000004000b2202 */ /* 0x000fe40000000f00 */
[----:B------:R-:W-:Y:S02]  /*23f0*/  @P2 R2UR.BROADCAST UR8, R3 ;  /* 0x00000000030822ca */ /* 0x000fe400008e0000 */
[----:B------:R-:W-:-:S11]  /*2400*/  @P2 LOP3.LUT R8, R5, 0xffff, RZ, 0xc0, !PT ;  /* 0x0000ffff05082812 */ /* 0x000fd600078ec0ff */
[----:B------:R-:W-:Y:S01]  /*2410*/  @UP0 UMOV UR36, UR8 ;  /* 0x0000000800240c82 */ /* 0x000fe20008000000 */
[----:B-1----:R-:W-:Y:S05]  /*2420*/  @!P0 BRA `(.L_x_34) ;  /* 0x0000000000b88947 */ /* 0x002fea0003800000 */
[----:B------:R-:W4:Y:S01]  /*2430*/  LDC.64 R4, c[0x0][0xb18] ;  /* 0x0002c600ff047b82 */ /* 0x000f220000000a00 */
[----:B------:R-:W-:-:S07]  /*2440*/  ISETP.NE.AND P3, PT, R40, 0x1, PT ;  /* 0x000000012800780c */ /* 0x000fce0003f65270 */
[----:B------:R-:W1:Y:S08]  /*2450*/  LDC.64 R6, c[0x0][0xb10] ;  /* 0x0002c400ff067b82 */ /* 0x000e700000000a00 */
[----:B------:R-:W2:Y:S08]  /*2460*/  LDC R16, c[0x0][0xb20] ;  /* 0x0002c800ff107b82 */ /* 0x000eb00000000800 */
[----:B------:R-:W3:Y:S01]  /*2470*/  LDC R18, c[0x0][0xb0c] ;  /* 0x0002c300ff127b82 */ /* 0x000ee20000000800 */
[----:B----4-:R-:W-:Y:S01]  /*2480*/  IMAD.HI.U32 R17, R0, R5, RZ ;  /* 0x0000000500117227 */ /* 0x010fe200078e00ff */
[----:B------:R-:W-:-:S03]  /*2490*/  ISETP.NE.AND P0, PT, R4, 0x1, PT ;  /* 0x000000010400780c */ /* 0x000fc60003f05270 */
[----:B------:R-:W-:-:S03]  /*24a0*/  IMAD.HI.U32 R5, R8, R5, RZ ;  /* 0x0000000508057227 */ /* 0x000fc600078e00ff */
[----:B------:R-:W4:Y:S01]  /*24b0*/  LDC.64 R2, c[0x0][0xb28] ;  /* 0x0002ca00ff027b82 */ /* 0x000f220000000a00 */
[----:B-1----:R-:W-:-:S04]  /*24c0*/  IMAD.HI.U32 R20, R9, R6, RZ ;  /* 0x0000000609147227 */ /* 0x002fc800078e00ff */
[----:B------:R-:W-:Y:S01]  /*24d0*/  IMAD.HI.U32 R22, R11, R6, RZ ;  /* 0x000000060b167227 */ /* 0x000fe200078e00ff */
[----:B------:R-:W-:Y:S02]  /*24e0*/  SHF.R.U32.HI R20, RZ, R7, R20 ;  /* 0x00000007ff147219 */ /* 0x000fe40000011614 */
[-C--:B--2---:R-:W-:Y:S02]  /*24f0*/  SHF.R.U32.HI R17, RZ, R16.reuse, R17 ;  /* 0x00000010ff117219 */ /* 0x084fe40000011611 */
[----:B------:R-:W-:Y:S02]  /*2500*/  SHF.R.U32.HI R5, RZ, R16, R5 ;  /* 0x00000010ff057219 */ /* 0x000fe40000011605 */
[----:B------:R-:W-:Y:S02]  /*2510*/  SEL R17, R0, R17, !P0 ;  /* 0x0000001100117207 */ /* 0x000fe40004000000 */
[----:B------:R-:W-:Y:S02]  /*2520*/  SHF.R.U32.HI R22, RZ, R7, R22 ;  /* 0x00000007ff167219 */ /* 0x000fe40000011616 */
[----:B---3--:R-:W-:-:S02]  /*2530*/  ISETP.NE.AND P1, PT, R18, 0x1, PT ;  /* 0x000000011200780c */ /* 0x008fc40003f25270 */
[----:B------:R-:W-:Y:S02]  /*2540*/  SEL R5, R8, R5, !P0 ;  /* 0x0000000508057207 */ /* 0x000fe40004000000 */
[----:B------:R-:W-:Y:S02]  /*2550*/  SEL R19, R9, R20, !P1 ;  /* 0x0000001409137207 */ /* 0x000fe40004800000 */
[----:B------:R-:W-:Y:S01]  /*2560*/  SEL R7, R11, R22, !P1 ;  /* 0x000000160b077207 */ /* 0x000fe20004800000 */
[----:B----4-:R-:W-:-:S04]  /*2570*/  IMAD.HI.U32 R20, R17, R2, RZ ;  /* 0x0000000211147227 */ /* 0x010fc800078e00ff */
[----:B------:R-:W-:Y:S01]  /*2580*/  IMAD.HI.U32 R6, R19, R2, RZ ;  /* 0x0000000213067227 */ /* 0x000fe200078e00ff */
[----:B------:R-:W-:-:S04]  /*2590*/  @P3 SHF.R.U32.HI R17, RZ, R3, R20 ;  /* 0x00000003ff113219 */ /* 0x000fc80000011614 */
[----:B------:R-:W-:Y:S01]  /*25a0*/  @P3 SHF.R.U32.HI R19, RZ, R3, R6 ;  /* 0x00000003ff133219 */ /* 0x000fe20000011606 */
[----:B------:R-:W-:-:S04]  /*25b0*/  IMAD R17, R40, R17, RZ ;  /* 0x0000001128117224 */ /* 0x000fc800078e02ff */
[----:B------:R-:W-:Y:S01]  /*25c0*/  IMAD R6, R40, R19, RZ ;  /* 0x0000001328067224 */ /* 0x000fe200078e02ff */
[C---:B------:R-:W-:Y:S02]  /*25d0*/  ISETP.GE.AND P0, PT, R5.reuse, R17, PT ;  /* 0x000000110500720c */ /* 0x040fe40003f06270 */
[----:B------:R-:W-:Y:S02]  /*25e0*/  IADD3 R17, PT, PT, -R5, RZ, RZ ;  /* 0x000000ff05117210 */ /* 0x000fe40007ffe1ff */
[----:B------:R-:W-:Y:S01]  /*25f0*/  ISETP.GE.OR P0, PT, R7, R6, P0 ;  /* 0x000000060700720c */ /* 0x000fe20000706670 */
[----:B------:R-:W-:-:S04]  /*2600*/  IMAD.HI.U32 R6, R5, R2, RZ ;  /* 0x0000000205067227 */ /* 0x000fc800078e00ff */
[----:B------:R-:W-:Y:S01]  /*2610*/  IMAD R8, R4, R17, R8 ;  /* 0x0000001104087224 */ /* 0x000fe200078e0208 */
[----:B------:R-:W-:-:S04]  /*2620*/  SHF.R.U32.HI R6, RZ, R3, R6 ;  /* 0x00000003ff067219 */ /* 0x000fc80000011606 */
[----:B------:R-:W-:-:S03]  /*2630*/  SEL R6, R5, R6, !P3 ;  /* 0x0000000605067207 */ /* 0x000fc60005800000 */
[----:B------:R-:W-:-:S04]  /*2640*/  @!P0 IMAD.HI.U32 R16, R7, R2, RZ ;  /* 0x0000000207108227 */ /* 0x000fc800078e00ff */
[----:B------:R-:W-:Y:S01]  /*2650*/  IMAD.MOV R2, RZ, RZ, -R6 ;  /* 0x000000ffff027224 */ /* 0x000fe200078e0a06 */
[----:B------:R-:W-:-:S03]  /*2660*/  @!P0 SHF.R.U32.HI R16, RZ, R3, R16 ;  /* 0x00000003ff108219 */ /* 0x000fc60000011610 */
[----:B------:R-:W-:Y:S01]  /*2670*/  IMAD R2, R40, R2, R5 ;  /* 0x0000000228027224 */ /* 0x000fe200078e0205 */
[----:B------:R-:W-:-:S05]  /*2680*/  @!P0 SEL R3, R7, R16, !P3 ;  /* 0x0000001007038207 */ /* 0x000fca0005800000 */
[--C-:B------:R-:W-:Y:S02]  /*2690*/  @!P0 IMAD.IADD R6, R6, 0x1, -R3.reuse ;  /* 0x0000000106068824 */ /* 0x100fe400078e0a03 */
[----:B------:R-:W-:Y:S01]  /*26a0*/  @!P0 IMAD R3, R2, R19, R3 ;  /* 0x0000001302038224 */ /* 0x000fe200078e0203 */
[----:B------:R-:W-:Y:S01]  /*26b0*/  IADD3 R2, PT, PT, -R7, RZ, RZ ;  /* 0x000000ff07027210 */ /* 0x000fe20007ffe1ff */
[----:B------:R-:W-:Y:S02]  /*26c0*/  @!P0 IMAD R5, R40, R6, R7 ;  /* 0x0000000628058224 */ /* 0x000fe400078e0207 */
[----:B------:R-:W-:Y:S02]  /*26d0*/  @!P0 IMAD.MOV.U32 R7, RZ, RZ, R3 ;  /* 0x000000ffff078224 */ /* 0x000fe400078e0003 */
[----:B------:R-:W-:Y:S02]  /*26e0*/  IMAD R2, R18, R2, R11 ;  /* 0x0000000212027224 */ /* 0x000fe400078e020b */
[----:B------:R-:W-:-:S02]  /*26f0*/  IMAD R8, R5, R4, R8 ;  /* 0x0000000405087224 */ /* 0x000fc400078e0208 */
[----:B------:R-:W-:Y:S02]  /*2700*/  IMAD R11, R7, R18, R2 ;  /* 0x00000012070b7224 */ /* 0x000fe400078e0202 */
.L_x_34:
[----:B------:R-:W1:Y:S02]  /*2710*/  LDCU UR8, c[0x0][0xb30] ;  /* 0x00016600ff0877ac */ /* 0x000e640008000800 */
[----:B-1----:R-:W-:-:S09]  /*2720*/  UISETP.NE.AND UP0, UPT, UR8, 0x1, UPT ;  /* 0x000000010800788c */ /* 0x002fd2000bf05270 */
[----:B------:R-:W-:Y:S05]  /*2730*/  BRA.U UP0, `(.L_x_35) ;  /* 0x0000000100407547 */ /* 0x000fea000b800000 */
[----:B------:R-:W1:Y:S08]  /*2740*/  LDC.64 R4, c[0x0][0xb10] ;  /* 0x0002c400ff047b82 */ /* 0x000e700000000a00 */
[----:B------:R-:W2:Y:S08]  /*2750*/  LDC.64 R2, c[0x0][0xb18] ;  /* 0x0002c600ff027b82 */ /* 0x000eb00000000a00 */
[----:B------:R-:W3:Y:S08]  /*2760*/  LDC R6, c[0x0][0xb20] ;  /* 0x0002c800ff067b82 */ /* 0x000ef00000000800 */
[----:B------:R-:W4:Y:S01]  /*2770*/  LDC R16, c[0x0][0xb0c] ;  /* 0x0002c300ff107b82 */ /* 0x000f220000000800 */
[----:B-1----:R-:W-:-:S05]  /*2780*/  IMAD.HI.U32 R4, R11, R4, RZ ;  /* 0x000000040b047227 */ /* 0x002fca00078e00ff */
[----:B------:R-:W-:Y:S01]  /*2790*/  SHF.R.U32.HI R4, RZ, R5, R4 ;  /* 0x00000005ff047219 */ /* 0x000fe20000011604 */
[----:B--2---:R-:W-:Y:S01]  /*27a0*/  IMAD.HI.U32 R3, R8, R3, RZ ;  /* 0x0000000308037227 */ /* 0x004fe200078e00ff */
[----:B------:R-:W-:-:S04]  /*27b0*/  ISETP.NE.AND P0, PT, R2, 0x1, PT ;  /* 0x000000010200780c */ /* 0x000fc80003f05270 */
[----:B---3--:R-:W-:-:S04]  /*27c0*/  SHF.R.U32.HI R3, RZ, R6, R3 ;  /* 0x00000006ff037219 */ /* 0x008fc80000011603 */
[----:B------:R-:W-:Y:S02]  /*27d0*/  SEL R3, R8, R3, !P0 ;  /* 0x0000000308037207 */ /* 0x000fe40004000000 */
[----:B----4-:R-:W-:-:S04]  /*27e0*/  ISETP.NE.AND P1, PT, R16, 0x1, PT ;  /* 0x000000011000780c */ /* 0x010fc80003f25270 */
[----:B------:R-:W-:-:S05]  /*27f0*/  SEL R4, R11, R4, !P1 ;  /* 0x000000040b047207 */ /* 0x000fca0004800000 */
[----:B------:R-:W-:Y:S02]  /*2800*/  IMAD.IADD R5, R3, 0x1, -R4 ;  /* 0x0000000103057824 */ /* 0x000fe400078e0a04 */
[----:B------:R-:W-:Y:S02]  /*2810*/  IMAD.IADD R3, R4, 0x1, -R3 ;  /* 0x0000000104037824 */ /* 0x000fe400078e0a03 */
[----:B------:R-:W-:Y:S02]  /*2820*/  IMAD R11, R5, R16, R11 ;  /* 0x00000010050b7224 */ /* 0x000fe400078e020b */
[----:B------:R-:W-:-:S07]  /*2830*/  IMAD R8, R3, R2, R8 ;  /* 0x0000000203087224 */ /* 0x000fce00078e0208 */
.L_x_35:
[----:B------:R-:W-:Y:S01]  /*2840*/  VIADD R14, R14, 0x1 ;  /* 0x000000010e0e7836 */ /* 0x000fe20000000000 */
[----:B------:R-:W-:Y:S01]  /*2850*/  PLOP3.LUT P1, PT, PT, PT, PT, 0x80, 0x8 ;  /* 0x000000000008781c */ /* 0x000fe20003f2f070 */
[----:B------:R-:W-:Y:S02]  /*2860*/  IMAD.IADD R97, R11, 0x1, R90 ;  /* 0x000000010b617824 */ /* 0x000fe400078e025a */
[----:B------:R-:W-:Y:S01]  /*2870*/  IMAD.IADD R91, R8, 0x1, R79 ;  /* 0x00000001085b7824 */ /* 0x000fe200078e024f */
[----:B------:R-:W-:-:S04]  /*2880*/  ISETP.NE.AND P0, PT, R14, 0x2, PT ;  /* 0x000000020e00780c */ /* 0x000fc80003f05270 */
[----:B------:R-:W-:Y:S02]  /*2890*/  SEL R2, RZ, 0x1, P0 ;  /* 0x00000001ff027807 */ /* 0x000fe40000000000 */
[----:B------:R-:W-:Y:S02]  /*28a0*/  SEL R14, R14, RZ, P0 ;  /* 0x000000ff0e0e7207 */ /* 0x000fe40000000000 */
[----:B------:R-:W-:Y:S01]  /*28b0*/  LOP3.LUT R13, R13, R2, RZ, 0x3c, !PT ;  /* 0x000000020d0d7212 */ /* 0x000fe200078e3cff */
[----:B------:R-:W-:Y:S06]  /*28c0*/  @P2 BRA `(.L_x_36) ;  /* 0xfffffff000a02947 */ /* 0x000fec000383ffff */
[----:B------:R-:W-:Y:S01]  /*28d0*/  UIADD3 UR4, UPT, UPT, UR4, 0x1b0, URZ ;  /* 0x000001b004047890 */ /* 0x000fe2000fffe0ff */
[----:B------:R-:W-:-:S03]  /*28e0*/  SHF.L.U32 R3, R15, 0x1f, RZ ;  /* 0x0000001f0f037819 */ /* 0x000fc600000006ff */
[----:B------:R-:W-:-:S09]  /*28f0*/  ULEA UR5, UR6, UR4, 0x3 ;  /* 0x0000000406057291 */ /* 0x000fd2000f8e18ff */
[----:B------:R-:W1:Y:S02]  /*2900*/  SYNCS.PHASECHK.TRANS64.TRYWAIT P0, [UR5], R3 ;  /* 0x00000003ff0075a7 */ /* 0x000e640008001105 */
[----:B-1----:R-:W-:Y:S05]  /*2910*/  @!P0 BRA `(.L_x_37) ;  /* 0x0000005800b88947 */ /* 0x002fea0003800000 */
.L_x_151:
[----:B------:R-:W-:-:S04]  /*2920*/  UIADD3 UR6, UPT, UPT, UR6, 0x1, URZ ;  /* 0x0000000106067890 */ /* 0x000fc8000fffe0ff */
[----:B------:R-:W-:-:S04]  /*2930*/  UISETP.NE.AND UP0, UPT, UR6, 0x36, UPT ;  /* 0x000000360600788c */ /* 0x000fc8000bf05270 */
[----:B------:R-:W-:Y:S02]  /*2940*/  USEL UR7, URZ, 0x1, UP0 ;  /* 0x00000001ff077887 */ /* 0x000fe40008000000 */
[----:B------:R-:W-:-:S04]  /*2950*/  USEL UR6, UR6, URZ, UP0 ;  /* 0x000000ff06067287 */ /* 0x000fc80008000000 */
[----:B------:R-:W-:Y:S01]  /*2960*/  ULEA UR5, UR6, UR4, 0x3 ;  /* 0x0000000406057291 */ /* 0x000fe2000f8e18ff */
[----:B------:R-:W-:-:S04]  /*2970*/  LOP3.LUT R2, R15, UR7, RZ, 0x3c, !PT ;  /* 0x000000070f027c12 */ /* 0x000fc8000f8e3cff */
[----:B-1----:R-:W-:-:S04]  /*2980*/  SHF.L.U32 R3, R2, 0x1f, RZ ;  /* 0x0000001f02037819 */ /* 0x002fc800000006ff */
[----:B------:R-:W1:Y:S02]  /*2990*/  SYNCS.PHASECHK.TRANS64.TRYWAIT P0, [UR5], R3 ;  /* 0x00000003ff0075a7 */ /* 0x000e640008001105 */
[----:B-1----:R-:W-:Y:S05]  /*29a0*/  @!P0 BRA `(.L_x_38) ;  /* 0x0000005800ac8947 */ /* 0x002fea0003800000 */
.L_x_153:
        /* <DEDUP_REMOVED lines=9> */
.L_x_155:
        /* <DEDUP_REMOVED lines=9> */
.L_x_157:
        /* <DEDUP_REMOVED lines=9> */
.L_x_159:
        /* <DEDUP_REMOVED lines=9> */
.L_x_161:
        /* <DEDUP_REMOVED lines=9> */
.L_x_163:
        /* <DEDUP_REMOVED lines=9> */
.L_x_165:
        /* <DEDUP_REMOVED lines=9> */
.L_x_167:
        /* <DEDUP_REMOVED lines=9> */
.L_x_169:
        /* <DEDUP_REMOVED lines=9> */
.L_x_171:
        /* <DEDUP_REMOVED lines=9> */
.L_x_173:
        /* <DEDUP_REMOVED lines=9> */
.L_x_175:
        /* <DEDUP_REMOVED lines=9> */
.L_x_177:
        /* <DEDUP_REMOVED lines=9> */
.L_x_179:
        /* <DEDUP_REMOVED lines=9> */
.L_x_181:
        /* <DEDUP_REMOVED lines=9> */
.L_x_183:
        /* <DEDUP_REMOVED lines=9> */
.L_x_185:
        /* <DEDUP_REMOVED lines=9> */
.L_x_187:
        /* <DEDUP_REMOVED lines=9> */
.L_x_189:
        /* <DEDUP_REMOVED lines=9> */
.L_x_191:
        /* <DEDUP_REMOVED lines=9> */
.L_x_193:
        /* <DEDUP_REMOVED lines=9> */
.L_x_195:
        /* <DEDUP_REMOVED lines=9> */
.L_x_197:
        /* <DEDUP_REMOVED lines=9> */
.L_x_199:
        /* <DEDUP_REMOVED lines=9> */
.L_x_201:
        /* <DEDUP_REMOVED lines=9> */
.L_x_203:
        /* <DEDUP_REMOVED lines=9> */
.L_x_205:
        /* <DEDUP_REMOVED lines=9> */
.L_x_207:
        /* <DEDUP_REMOVED lines=9> */
.L_x_209:
        /* <DEDUP_REMOVED lines=9> */
.L_x_211:
        /* <DEDUP_REMOVED lines=9> */
.L_x_213:
        /* <DEDUP_REMOVED lines=9> */
.L_x_215:
        /* <DEDUP_REMOVED lines=9> */
.L_x_217:
        /* <DEDUP_REMOVED lines=9> */
.L_x_219:
        /* <DEDUP_REMOVED lines=9> */
.L_x_221:
        /* <DEDUP_REMOVED lines=9> */
.L_x_223:
        /* <DEDUP_REMOVED lines=9> */
.L_x_225:
        /* <DEDUP_REMOVED lines=9> */
.L_x_227:
        /* <DEDUP_REMOVED lines=9> */
.L_x_229:
        /* <DEDUP_REMOVED lines=9> */
.L_x_231:
        /* <DEDUP_REMOVED lines=9> */
.L_x_233:
        /* <DEDUP_REMOVED lines=9> */
.L_x_235:
        /* <DEDUP_REMOVED lines=9> */
.L_x_237:
        /* <DEDUP_REMOVED lines=9> */
.L_x_239:
        /* <DEDUP_REMOVED lines=9> */
.L_x_241:
        /* <DEDUP_REMOVED lines=9> */
.L_x_243:
        /* <DEDUP_REMOVED lines=9> */
.L_x_245:
        /* <DEDUP_REMOVED lines=9> */
.L_x_247:
        /* <DEDUP_REMOVED lines=9> */
.L_x_249:
        /* <DEDUP_REMOVED lines=9> */
.L_x_251:
        /* <DEDUP_REMOVED lines=9> */
.L_x_253:
        /* <DEDUP_REMOVED lines=9> */
.L_x_255:
[----:B------:R-:W-:-:S04]  /*4660*/  UIADD3 UR6, UPT, UPT, UR6, 0x1, URZ ;  /* 0x0000000106067890 */ /* 0x000fc8000fffe0ff */
[----:B------:R-:W-:-:S04]  /*4670*/  UISETP.NE.AND UP0, UPT, UR6, 0x36, UPT ;  /* 0x000000360600788c */ /* 0x000fc8000bf05270 */
[----:B------:R-:W-:Y:S02]  /*4680*/  USEL UR5, URZ, 0x1, UP0 ;  /* 0x00000001ff057887 */ /* 0x000fe40008000000 */
[----:B------:R-:W-:-:S04]  /*4690*/  USEL UR6, UR6, URZ, UP0 ;  /* 0x000000ff06067287 */ /* 0x000fc80008000000 */
[----:B------:R-:W-:Y:S01]  /*46a0*/  ULEA UR6, UR6, UR4, 0x3 ;  /* 0x0000000406067291 */ /* 0x000fe2000f8e18ff */
[----:B-1----:R-:W-:-:S04]  /*46b0*/  LOP3.LUT R3, R2, UR5, RZ, 0x3c, !PT ;  /* 0x0000000502037c12 */ /* 0x002fc8000f8e3cff */
[----:B------:R-:W-:Y:S01]  /*46c0*/  SHF.L.U32 R3, R3, 0x1f, RZ ;  /* 0x0000001f03037819 */ /* 0x000fe200000006ff */
[----:B----4-:R-:W-:-:S07]  /*46d0*/  IMAD.U32 R0, RZ, RZ, UR6 ;  /* 0x00000006ff007e24 */ /* 0x010fce000f8e00ff */
.L_x_90:
[----:B-1----:R1:W2:Y:S02]  /*46e0*/  SYNCS.PHASECHK.TRANS64.TRYWAIT P0, [R0+URZ], R3 ;  /* 0x00000003000075a7 */ /* 0x0022a400080011ff */
[----:B--2---:R-:W-:Y:S05]  /*46f0*/  @!P0 NANOSLEEP.SYNCS 0x989680 ;  /* 0x009896800000895d */ /* 0x004fea0003900000 */
[----:B------:R-:W2:Y:S02]  /*4700*/  @!P0 SYNCS.PHASECHK.TRANS64 P0, [R0+URZ], R3 ;  /* 0x00000003000085a7 */ /* 0x000ea400080010ff */
[----:B--2---:R-:W-:Y:S05]  /*4710*/  @P0 EXIT ;  /* 0x000000000000094d */ /* 0x004fea0003800000 */
[----:B------:R-:W-:Y:S05]  /*4720*/  BRA `(.L_x_90) ;  /* 0xfffffffc00ec7947 */ /* 0x000fea000383ffff */
.L_x_18:
[----:B------:R-:W-:-:S04]  /*4730*/  UISETP.NE.AND UP1, UPT, UR37, URZ, UPT ;  /* 0x000000ff2500728c */ /* 0x000fc8000bf25270 */
[----:B------:R-:W-:-:S09]  /*4740*/  UISETP.NE.OR UP1, UPT, UR8, 0x1, UP1 ;  /* 0x000000010800788c */ /* 0x000fd20008f25670 */
[----:B------:R-:W-:Y:S05]  /*4750*/  BRA.U UP1, `(.L_x_91) ;  /* 0x0000000501487547 */ /* 0x000fea000b800000 */
[----:B------:R-:W-:Y:S01]  /*4760*/  ISETP.NE.AND P2, PT, R2, RZ, PT ;  /* 0x000000ff0200720c */ /* 0x000fe20003f45270 */
[----:B------:R-:W-:Y:S01]  /*4770*/  IMAD.MOV.U32 R12, RZ, RZ, 0x1 ;  /* 0x00000001ff0c7424 */ /* 0x000fe200078e00ff */
[----:B------:R-:W-:Y:S02]  /*4780*/  CS2R R10, SRZ ;  /* 0x00000000000a7805 */ /* 0x000fe4000001ff00 */
[----:B------:R-:W-:Y:S01]  /*4790*/  CS2R R8, SRZ ;  /* 0x0000000000087805 */ /* 0x000fe2000001ff00 */
[----:B------:R-:W-:Y:S01]  /*47a0*/  UMOV UR4, 0x400 ;  /* 0x0000040000047882 */ /* 0x000fe20000000000 */
[----:B------:R-:W-:Y:S01]  /*47b0*/  UMOV UR6, URZ ;  /* 0x000000ff00067c82 */ /* 0x000fe20008000000 */
[----:B------:R-:W-:-:S12]  /*47c0*/  ULEA UR37, UR37, UR4, 0x18 ;  /* 0x0000000425257291 */ /* 0x000fd8000f8ec0ff */
.L_x_95:
[----:B------:R-:W-:Y:S02]  /*47d0*/  LEA R0, R8, UR37, 0x3 ;  /* 0x0000002508007c11 */ /* 0x000fe4000f8e18ff */
[----:B------:R-:W-:-:S03]  /*47e0*/  SHF.L.U32 R5, R9, 0x1f, RZ ;  /* 0x0000001f09057819 */ /* 0x000fc600000006ff */
[----:B------:R-:W-:Y:S01]  /*47f0*/  VIADD R4, R0, 0x3f0 ;  /* 0x000003f000047836 */ /* 0x000fe20000000000 */
[----:B------:R-:W1:Y:S02]  /*4800*/  SYNCS.PHASECHK.TRANS64.TRYWAIT P0, [R0+URZ+0x3e0], R5 ;  /* 0x0003e005000075a7 */ /* 0x000e6400080011ff */
[----:B-1----:R-:W-:Y:S05]  /*4810*/  @!P0 BRA `(.L_x_92) ;  /* 0x0000004c00f08947 */ /* 0x002fea0003800000 */
.L_x_256:
[----:B------:R-:W-:Y:S01]  /*4820*/  ULEA UR5, UR6, UR37, 0x3 ;  /* 0x0000002506057291 */ /* 0x000fe2000f8e18ff */
[----:B------:R-:W-:Y:S02]  /*4830*/  PRMT R4, RZ, 0x654, R4 ;  /* 0x00000654ff047816 */ /* 0x000fe40000000004 */
[----:B-1----:R-:W-:Y:S01]  /*4840*/  SHF.L.U32 R5, R12, 0x1f, RZ ;  /* 0x0000001f0c057819 */ /* 0x002fe200000006ff */
[----:B------:R-:W-:Y:S01]  /*4850*/  UIADD3 UR4, UPT, UPT, UR5, 0x380, URZ ;  /* 0x0000038005047890 */ /* 0x000fe2000fffe0ff */
[----:B------:R1:W-:Y:S05]  /*4860*/  SYNCS.ARRIVE.TRANS64.RED.A1T0 RZ, [R4+URZ], RZ ;  /* 0x000000ff04ff79a7 */ /* 0x0003ea00081004ff */
[----:B------:R-:W-:Y:S01]  /*4870*/  IMAD.U32 R7, RZ, RZ, UR4 ;  /* 0x00000004ff077e24 */ /* 0x000fe2000f8e00ff */
[----:B------:R-:W2:Y:S04]  /*4880*/  SYNCS.PHASECHK.TRANS64.TRYWAIT P0, [UR5+0x390], R5 ;  /* 0x00039005ff0075a7 */ /* 0x000ea80008001105 */
[----:B------:R-:W-:Y:S01]  /*4890*/  PRMT R6, R2, 0x654, R7 ;  /* 0x0000065402067816 */ /* 0x000fe20000000007 */
[----:B-1----:R-:W-:Y:S01]  /*48a0*/  @!P2 IMAD.MOV.U32 R4, RZ, RZ, 0x10 ;  /* 0x00000010ff04a424 */ /* 0x002fe200078e00ff */
[----:B--2---:R-:W-:Y:S06]  /*48b0*/  @!P0 BRA `(.L_x_93) ;  /* 0x0000004c00dc8947 */ /* 0x004fec0003800000 */
.L_x_258:
[----:B------:R-:W-:Y:S01]  /*48c0*/  ULEA UR4, UR6, UR37, 0x4 ;  /* 0x0000002506047291 */ /* 0x000fe2000f8e20ff */
[----:B------:R-:W-:Y:S01]  /*48d0*/  SEL R3, R6, R3, !P2 ;  /* 0x0000000306037207 */ /* 0x000fe20005000000 */
[----:B------:R-:W-:Y:S01]  /*48e0*/  UIADD3 UR5, UPT, UPT, UR5, 0x380, URZ ;  /* 0x0000038005057890 */ /* 0x000fe2000fffe0ff */
[----:B-1----:R-:W-:Y:S01]  /*48f0*/  LEA R0, R11, UR37, 0x3 ;  /* 0x000000250b007c11 */ /* 0x002fe2000f8e18ff */
[----:B------:R-:W-:Y:S01]  /*4900*/  UIADD3 UR4, UPT, UPT, UR4, 0x410, URZ ;  /* 0x0000041004047890 */ /* 0x000fe2000fffe0ff */
[----:B------:R-:W-:Y:S01]  /*4910*/  SHF.L.U32 R5, R10, 0x1f, RZ ;  /* 0x0000001f0a057819 */ /* 0x000fe200000006ff */
[----:B------:R1:W-:Y:S01]  /*4920*/  @!P2 SYNCS.ARRIVE.TRANS64.RED RZ, [R3+URZ], R4 ;  /* 0x0000000403ffa9a7 */ /* 0x0003e200080004ff */
[----:B------:R-:W-:Y:S01]  /*4930*/  UIADD3 UR6, UPT, UPT, UR6, 0x1, URZ ;  /* 0x0000000106067890 */ /* 0x000fe2000fffe0ff */
[----:B------:R-:W-:-:S03]  /*4940*/  VIADD R8, R8, 0x1 ;  /* 0x0000000108087836 */ /* 0x000fc60000000000 */
[----:B------:R-:W-:Y:S02]  /*4950*/  UISETP.NE.AND UP0, UPT, UR6, 0x2, UPT ;  /* 0x000000020600788c */ /* 0x000fe4000bf05270 */
[----:B------:R-:W-:Y:S06]  /*4960*/  UGETNEXTWORKID.BROADCAST [UR4], [UR5] ;  /* 0x00000000040073ca */ /* 0x000fec0008000100 */
[----:B------:R-:W-:Y:S01]  /*4970*/  USEL UR4, URZ, 0x1, UP0 ;  /* 0x00000001ff047887 */ /* 0x000fe20008000000 */
[----:B------:R-:W-:Y:S01]  /*4980*/  ISETP.NE.AND P0, PT, R8, 0x2, PT ;  /* 0x000000020800780c */ /* 0x000fe20003f05270 */
[----:B------:R-:W-:Y:S01]  /*4990*/  USEL UR6, UR6, URZ, UP0 ;  /* 0x000000ff06067287 */ /* 0x000fe20008000000 */
[----:B------:R-:W2:Y:S03]  /*49a0*/  SYNCS.PHASECHK.TRANS64.TRYWAIT P1, [R0+URZ+0x380], R5 ;  /* 0x00038005000075a7 */ /* 0x000ea600080211ff */
[----:B------:R-:W-:Y:S01]  /*49b0*/  LOP3.LUT R12, R12, UR4, RZ, 0x3c, !PT ;  /* 0x000000040c0c7c12 */ /* 0x000fe2000f8e3cff */
[----:B-12---:R-:W-:Y:S07]  /*49c0*/  @!P1 BRA `(.L_x_94) ;  /* 0x0000004c00b09947 */ /* 0x006fee0003800000 */
.L_x_259:
[C---:B------:R-:W-:Y:S01]  /*49d0*/  LEA R4, R11.reuse, UR37, 0x4 ;  /* 0x000000250b047c11 */ /* 0x040fe2000f8e20ff */
[----:B-1----:R-:W-:Y:S01]  /*49e0*/  VIADD R0, R0, 0x390 ;  /* 0x0000039000007836 */ /* 0x002fe20000000000 */
[----:B------:R-:W-:Y:S01]  /*49f0*/  SEL R8, R8, RZ, P0 ;  /* 0x000000ff08087207 */ /* 0x000fe20000000000 */
[----:B------:R-:W-:-:S03]  /*4a00*/  VIADD R11, R11, 0x1 ;  /* 0x000000010b0b7836 */ /* 0x000fc60000000000 */
[----:B------:R-:W1:Y:S01]  /*4a10*/  LDS.128 R4, [R4+0x410] ;  /* 0x0004100004047984 */ /* 0x000e620000000c00 */
[----:B------:R-:W-:Y:S02]  /*4a20*/  PRMT R0, RZ, 0x654, R0 ;  /* 0x00000654ff007816 */ /* 0x000fe40000000000 */
[C---:B------:R-:W-:Y:S01]  /*4a30*/  ISETP.NE.AND P1, PT, R11.reuse, 0x2, PT ;  /* 0x000000020b00780c */ /* 0x040fe20003f25270 */
[----:B------:R-:W-:Y:S01]  /*4a40*/  @!PT LDS RZ, [RZ] ;  /* 0x00000000fffff984 */ /* 0x000fe20000000800 */
[----:B------:R-:W-:Y:S01]  /*4a50*/  @!PT LDS RZ, [RZ] ;  /* 0x00000000fffff984 */ /* 0x000fe20000000800 */
[----:B------:R-:W-:Y:S01]  /*4a60*/  @!PT LDS RZ, [RZ] ;  /* 0x00000000fffff984 */ /* 0x000fe20000000800 */
[----:B------:R-:W-:Y:S01]  /*4a70*/  @!PT LDS RZ, [RZ] ;  /* 0x00000000fffff984 */ /* 0x000fe20000000800 */
[----:B------:R2:W-:Y:S06]  /*4a80*/  MEMBAR.ALL.CTA ;  /* 0x0000000000007992 */ /* 0x0005ec0000008000 */
[----:B--2---:R-:W2:Y:S01]  /*4a90*/  FENCE.VIEW.ASYNC.S ;  /* 0x00000000000073c6 */ /* 0x004ea20000000000 */
[----:B------:R-:W-:Y:S01]  /*4aa0*/  SEL R11, R11, RZ, P1 ;  /* 0x000000ff0b0b7207 */ /* 0x000fe20000800000 */
[----:B--2---:R2:W-:Y:S01]  /*4ab0*/  SYNCS.ARRIVE.TRANS64.RED.A1T0 RZ, [R0+URZ], RZ ;  /* 0x000000ff00ff79a7 */ /* 0x0045e200081004ff */
[----:B-1----:R-:W-:-:S02]  /*4ac0*/  LOP3.LUT P3, RZ, R6, 0x1, RZ, 0xc0, !PT ;  /* 0x0000000106ff7812 */ /* 0x002fc4000786c0ff */
[----:B------:R-:W-:-:S04]  /*4ad0*/  SEL R5, RZ, 0x1, P1 ;  /* 0x00000001ff057807 */ /* 0x000fc80000800000 */
[----:B------:R-:W-:Y:S02]  /*4ae0*/  LOP3.LUT R10, R10, R5, RZ, 0x3c, !PT ;  /* 0x000000050a0a7212 */ /* 0x000fe400078e3cff */
[----:B--2---:R-:W-:-:S04]  /*4af0*/  SEL R0, RZ, 0x1, P0 ;  /* 0x00000001ff007807 */ /* 0x004fc80000000000 */
[----:B------:R-:W-:Y:S01]  /*4b00*/  LOP3.LUT R9, R9, R0, RZ, 0x3c, !PT ;  /* 0x0000000009097212 */ /* 0x000fe200078e3cff */
[----:B------:R-:W-:Y:S06]  /*4b10*/  @P3 BRA `(.L_x_95) ;  /* 0xfffffffc002c3947 */ /* 0x000fec000383ffff */
[----:B------:R-:W-:Y:S01]  /*4b20*/  ULEA UR5, UR6, UR37, 0x3 ;  /* 0x0000002506057291 */ /* 0x000fe2000f8e18ff */
[----:B------:R-:W-:-:S08]  /*4b30*/  SHF.L.U32 R3, R12, 0x1f, RZ ;  /* 0x0000001f0c037819 */ /* 0x000fd000000006ff */
[----:B------:R-:W1:Y:S02]  /*4b40*/  SYNCS.PHASECHK.TRANS64 P0, [UR5+0x390], R3 ;  /* 0x00039003ff0075a7 */ /* 0x000e640008001005 */
[----:B-1----:R-:W-:Y:S05]  /*4b50*/  @P0 BRA `(.L_x_96) ;  /* 0x0000000000080947 */ /* 0x002fea0003800000 */
[----:B------:R-:W1:Y:S02]  /*4b60*/  SYNCS.PHASECHK.TRANS64.TRYWAIT P0, [UR5+0x390], R3 ;  /* 0x00039003ff0075a7 */ /* 0x000e640008001105 */
[----:B-1----:R-:W-:Y:S05]  /*4b70*/  @!P0 BRA `(.L_x_97) ;  /* 0x0000004c00588947 */ /* 0x002fea0003800000 */
.L_x_96:
[----:B------:R-:W-:-:S04]  /*4b80*/  UIADD3 UR4, UPT, UPT, UR6, 0x1, URZ ;  /* 0x0000000106047890 */ /* 0x000fc8000fffe0ff */
[----:B------:R-:W-:-:S04]  /*4b90*/  UISETP.NE.AND UP0, UPT, UR4, 0x2, UPT ;  /* 0x000000020400788c */ /* 0x000fc8000bf05270 */
[----:B------:R-:W-:Y:S02]  /*4ba0*/  USEL UR7, URZ, 0x1, UP0 ;  /* 0x00000001ff077887 */ /* 0x000fe40008000000 */
[----:B------:R-:W-:-:S04]  /*4bb0*/  USEL UR4, UR4, URZ, UP0 ;  /* 0x000000ff04047287 */ /* 0x000fc80008000000 */
[----:B------:R-:W-:Y:S01]  /*4bc0*/  ULEA UR4, UR4, UR37, 0x3 ;  /* 0x0000002504047291 */ /* 0x000fe2000f8e18ff */
[----:B-1----:R-:W-:-:S04]  /*4bd0*/  LOP3.LUT R3, R12, UR7, RZ, 0x3c, !PT ;  /* 0x000000070c037c12 */ /* 0x002fc8000f8e3cff */
[----:B------:R-:W-:-:S04]  /*4be0*/  SHF.L.U32 R0, R3, 0x1f, RZ ;  /* 0x0000001f03007819 */ /* 0x000fc800000006ff */
[----:B------:R-:W1:Y:S02]  /*4bf0*/  SYNCS.PHASECHK.TRANS64 P0, [UR4+0x390], R0 ;  /* 0x00039000ff0075a7 */ /* 0x000e640008001004 */
[----:B-1----:R-:W-:Y:S05]  /*4c00*/  @P0 EXIT ;  /* 0x000000000000094d */ /* 0x002fea0003800000 */
[----:B------:R-:W-:Y:S02]  /*4c10*/  SHF.L.U32 R3, R3, 0x1f, RZ ;  /* 0x0000001f03037819 */ /* 0x000fe400000006ff */
[----:B------:R-:W-:-:S07]  /*4c20*/  MOV R0, UR4 ;  /* 0x0000000400007c02 */ /* 0x000fce0008000f00 */
.L_x_98:
[----:B-1----:R1:W2:Y:S02]  /*4c30*/  SYNCS.PHASECHK.TRANS64.TRYWAIT P0, [R0+URZ+0x390], R3 ;  /* 0x00039003000075a7 */ /* 0x0022a400080011ff */
[----:B--2---:R-:W-:Y:S05]  /*4c40*/  @!P0 NANOSLEEP.SYNCS 0x989680 ;  /* 0x009896800000895d */ /* 0x004fea0003900000 */
[----:B------:R-:W2:Y:S02]  /*4c50*/  @!P0 SYNCS.PHASECHK.TRANS64 P0, [R0+URZ+0x390], R3 ;  /* 0x00039003000085a7 */ /* 0x000ea400080010ff */
[----:B--2---:R-:W-:Y:S05]  /*4c60*/  @P0 EXIT ;  /* 0x000000000000094d */ /* 0x004fea0003800000 */
[----:B------:R-:W-:Y:S05]  /*4c70*/  BRA `(.L_x_98) ;  /* 0xfffffffc00ec7947 */ /* 0x000fea000383ffff */
.L_x_91:
[----:B------:R-:W-:-:S09]  /*4c80*/  UISETP.NE.AND UP1, UPT, UR8, URZ, UPT ;  /* 0x000000ff0800728c */ /* 0x000fd2000bf25270 */
[----:B------:R-:W-:Y:S05]  /*4c90*/  BRA.U UP1, `(.L_x_99) ;  /* 0x0000000d01787547 */ /* 0x000fea000b800000 */
[----:B------:R-:W-:Y:S01]  /*4ca0*/  UMOV UR4, 0x40 ;  /* 0x0000004000047882 */ /* 0x000fe20000000000 */
[----:B------:R-:W-:Y:S01]  /*4cb0*/  NOP ;  /* 0x0000000000007918 */ /* 0x000fe20000000000 */
[----:B------:R-:W-:Y:S01]  /*4cc0*/  ULEA UR4, UR37, UR4, 0x18 ;  /* 0x0000000425047291 */ /* 0x000fe2000f8ec0ff */
[----:B------:R-:W-:Y:S02]  /*4cd0*/  UMOV UR5, 0x400 ;  /* 0x0000040000057882 */ /* 0x000fe40000000000 */
[----:B------:R-:W-:-:S06]  /*4ce0*/  ULEA UR37, UR37, UR5, 0x18 ;  /* 0x0000000525257291 */ /* 0x000fcc000f8ec0ff */
[----:B------:R-:W1:Y:S02]  /*4cf0*/  LDS.U8 R0, [UR4+0x1c] ;  /* 0x00001c04ff007984 */ /* 0x000e640008000000 */
[----:B-1----:R-:W-:-:S13]  /*4d00*/  ISETP.NE.AND P0, PT, R0, RZ, PT ;  /* 0x000000ff0000720c */ /* 0x002fda0003f05270 */
[----:B------:R-:W-:Y:S05]  /*4d10*/  @P0 BRA `(.L_x_100) ;  /* 0x0000000000580947 */ /* 0x000fea0003800000 */
[----:B------:R-:W-:-:S13]  /*4d20*/  ELECT P0, URZ, PT ;  /* 0x0000000000ff782f */ /* 0x000fda0003800000 */
[----:B------:R-:W-:Y:S05]  /*4d30*/  @!P0 BRA `(.L_x_101) ;  /* 0x0000000000608947 */ /* 0x000fea0003800000 */
[----:B------:R-:W-:Y:S01]  /*4d40*/  UMOV UR5, 0x10 ;  /* 0x0000001000057882 */ /* 0x000fe20000000000 */
[----:B------:R-:W-:Y:S01]  /*4d50*/  HFMA2 R0, -RZ, RZ, 0, 5.9604644775390625e-08 ;  /* 0x00000001ff007431 */ /* 0x000fe200000001ff */
[----:B------:R-:W-:-:S03]  /*4d60*/  MOV R2, 0xffff ;  /* 0x0000ffff00027802 */ /* 0x000fc60000000f00 */
[----:B------:R-:W-:Y:S04]  /*4d70*/  DEPBAR.LE SB1, 0x36 ;  /* 0x00009d800000791a */ /* 0x000fe80000000000 */
[----:B------:R-:W1:Y:S02]  /*4d80*/  UTCATOMSWS.FIND_AND_SET.ALIGN UP0, UR5, UR5 ;  /* 0x00000005000575e3 */ /* 0x000e640008000800 */
[----:B-1----:R-:W-:Y:S01]  /*4d90*/  MOV R3, UR5 ;  /* 0x0000000500037c02 */ /* 0x002fe20008000f00 */
[----:B------:R-:W-:Y:S06]  /*4da0*/  BRA.U UP0, `(.L_x_102) ;  /* 0x0000000100187547 */ /* 0x000fec000b800000 */
.L_x_103:
[----:B------:R-:W-:Y:S05]  /*4db0*/  NANOSLEEP 0x64 ;  /* 0x000000640000795d */ /* 0x000fea0003800000 */
[----:B------:R-:W-:-:S05]  /*4dc0*/  UMOV UR5, 0x10 ;  /* 0x0000001000057882 */ /* 0x000fca0000000000 */
[----:B------:R-:W-:Y:S04]  /*4dd0*/  DEPBAR.LE SB1, 0x36 ;  /* 0x00009d800000791a */ /* 0x000fe80000000000 */
[----:B------:R-:W1:Y:S02]  /*4de0*/  UTCATOMSWS.FIND_AND_SET.ALIGN UP0, UR5, UR5 ;  /* 0x00000005000575e3 */ /* 0x000e640008000800 */
[----:B-1----:R-:W-:Y:S01]  /*4df0*/  MOV R3, UR5 ;  /* 0x0000000500037c02 */ /* 0x002fe20008000f00 */
[----:B------:R-:W-:Y:S05]  /*4e00*/  BRA.U !UP0, `(.L_x_103) ;  /* 0xfffffffd08e87547 */ /* 0x000fea000b83ffff */
.L_x_102:
[-C--:B------:R-:W-:Y:S02]  /*4e10*/  SHF.L.U32 R2, R2, R3.reuse, RZ ;  /* 0x0000000302027219 */ /* 0x080fe400000006ff */
[----:B------:R-:W-:Y:S01]  /*4e20*/  SHF.L.U32 R0, R0, R3, RZ ;  /* 0x0000000300007219 */ /* 0x000fe200000006ff */
[----:B------:R-:W-:Y:S02]  /*4e30*/  IMAD.SHL.U32 R3, R3, 0x20, RZ ;  /* 0x0000002003037824 */ /* 0x000fe400078e00ff */
[----:B------:R1:W-:Y:S04]  /*4e40*/  ATOMS.OR RZ, [UR4+0x14], R2 ;  /* 0x00001402ffff798c */ /* 0x0003e8000b000004 */
[----:B------:R1:W-:Y:S04]  /*4e50*/  ATOMS.OR RZ, [UR4+0x18], R0 ;  /* 0x00001800ffff798c */ /* 0x0003e8000b000004 */
[----:B------:R1:W-:Y:S01]  /*4e60*/  STS [UR37+0x430], R3 ;  /* 0x00043003ff007988 */ /* 0x0003e20008000825 */
[----:B------:R-:W-:Y:S05]  /*4e70*/  BRA `(.L_x_101) ;  /* 0x0000000000107947 */ /* 0x000fea0003800000 */
.L_x_100:
[----:B------:R-:W-:Y:S02]  /*4e80*/  MOV R0, 0xffffffff ;  /* 0xffffffff00007802 */ /* 0x000fe40000000f00 */
[----:B------:R-:W-:-:S03]  /*4e90*/  MOV R2, 0x4ec0 ;  /* 0x00004ec000027802 */ /* 0x000fc60000000f00 */
[----:B------:R1:W-:Y:S04]  /*4ea0*/  STS [UR37+0x430], R0 ;  /* 0x00043000ff007988 */ /* 0x0003e80008000825 */
[----:B-1-3-5:R-:W-:Y:S05]  /*4eb0*/  CALL.REL.NOINC `($__internal_1_$__cuda_sm10x_tcgen05_guardrail_trap_phase_invalid_during_alloc) ;  /* 0x0000004c00d47944 */ /* 0x02afea0003c00000 */
.L_x_101:
[----:B------:R-:W-:Y:S05]  /*4ec0*/  WARPSYNC.ALL ;  /* 0x0000000000007948 */ /* 0x000fea0003800000 */
[----:B------:R-:W2:Y:S01]  /*4ed0*/  S2UR UR6, SR_CgaCtaId ;  /* 0x00000000000679c3 */ /* 0x000ea20000008800 */
[----:B------:R-:W-:Y:S01]  /*4ee0*/  UMOV UR4, 0x400 ;  /* 0x0000040000047882 */ /* 0x000fe20000000000 */
[----:B------:R-:W-:-:S06]  /*4ef0*/  NOP ;  /* 0x0000000000007918 */ /* 0x000fcc0000000000 */
[----:B------:R-:W-:Y:S06]  /*4f00*/  BAR.ARV 0x6, 0xa0 ;  /* 0x0182800000007b1d */ /* 0x000fec0000002000 */
[----:B------:R-:W4:Y:S01]  /*4f10*/  LDCU UR7, c[0x0][0x38c] ;  /* 0x00007180ff0777ac */ /* 0x000f220008000800 */
[----:B------:R-:W-:Y:S01]  /*4f20*/  IMAD.MOV.U32 R11, RZ, RZ, 0x1 ;  /* 0x00000001ff0b7424 */ /* 0x000fe200078e00ff */
[----:B------:R-:W-:Y:S01]  /*4f30*/  CS2R R8, SRZ ;  /* 0x0000000000087805 */ /* 0x000fe2000001ff00 */
[----:B------:R-:W-:Y:S01]  /*4f40*/  IMAD.MOV.U32 R10, RZ, RZ, RZ ;  /* 0x000000ffff0a7224 */ /* 0x000fe200078e00ff */
[----:B------:R-:W-:Y:S01]  /*4f50*/  UMOV UR17, URZ ;  /* 0x000000ff00117c82 */ /* 0x000fe20008000000 */
[----:B------:R-:W-:Y:S01]  /*4f60*/  UMOV UR16, URZ ;  /* 0x000000ff00107c82 */ /* 0x000fe20008000000 */
[----:B------:R-:W-:Y:S01]  /*4f70*/  UMOV UR20, 0x0 ;  /* 0x0000000000147882 */ /* 0x000fe20000000000 */
[----:B------:R-:W-:Y:S01]  /*4f80*/  UMOV UR21, 0x4110090 ;  /* 0x0411009000157882 */ /* 0x000fe20000000000 */
[----:B--2---:R-:W-:Y:S01]  /*4f90*/  ULEA UR6, UR6, UR4, 0x18 ;  /* 0x0000000406067291 */ /* 0x004fe2000f8ec0ff */
[----:B------:R-:W2:Y:S03]  /*4fa0*/  LDCU UR4, c[0x0][0x38c] ;  /* 0x00007180ff0477ac */ /* 0x000ea60008000800 */
[----:B------:R-:W-:-:S02]  /*4fb0*/  UIADD3 UR11, UPT, UPT, UR6, 0x2800, URZ ;  /* 0x00002800060b7890 */ /* 0x000fc4000fffe0ff */
[----:B----4-:R-:W-:-:S03]  /*4fc0*/  UIADD3 UR7, UPT, UPT, UR7, 0x1f, URZ ;  /* 0x0000001f07077890 */ /* 0x010fc6000fffe0ff */
[----:B-1----:R-:W1:Y:S01]  /*4fd0*/  LDS R0, [UR6+0x430] ;  /* 0x00043006ff007984 */ /* 0x002e620008000800 */
[----:B------:R-:W-:Y:S02]  /*4fe0*/  UIADD3 UR18, UPT, UPT, UR6, 0x1d800, URZ ;  /* 0x0001d80006127890 */ /* 0x000fe4000fffe0ff */
[----:B------:R-:W-:Y:S02]  /*4ff0*/  USHF.R.S32.HI UR5, URZ, 0x1f, UR7 ;  /* 0x0000001fff057899 */ /* 0x000fe40008011407 */
[----:B------:R-:W-:Y:S02]  /*5000*/  USHF.R.U32.HI UR11, URZ, 0x4, UR11 ;  /* 0x00000004ff0b7899 */ /* 0x000fe4000801160b */
[----:B------:R-:W-:Y:S02]  /*5010*/  ULEA.HI UR5, UR5, UR7, URZ, 0x5 ;  /* 0x0000000705057291 */ /* 0x000fe4000f8f28ff */
[----:B------:R-:W-:Y:S02]  /*5020*/  USHF.R.U32.HI UR18, URZ, 0x4, UR18 ;  /* 0x00000004ff127899 */ /* 0x000fe40008011612 */
[----:B------:R-:W-:-:S02]  /*5030*/  USHF.R.S32.HI UR5, URZ, 0x5, UR5 ;  /* 0x00000005ff057899 */ /* 0x000fc40008011405 */
[----:B------:R-:W-:Y:S02]  /*5040*/  ULOP3.LUT UR11, UR11, 0x3fff, URZ, 0xc0, !UPT ;  /* 0x00003fff0b0b7892 */ /* 0x000fe4000f8ec0ff */
[----:B------:R-:W-:Y:S02]  /*5050*/  UISETP.LT.AND UP0, UPT, UR5, 0x1, UPT ;  /* 0x000000010500788c */ /* 0x000fe4000bf01270 */
[----:B------:R-:W-:Y:S02]  /*5060*/  ULOP3.LUT UR18, UR18, 0x3fff, URZ, 0xc0, !UPT ;  /* 0x00003fff12127892 */ /* 0x000fe4000f8ec0ff */
[----:B------:R-:W-:Y:S02]  /*5070*/  USEL UR10, UR5, 0x1, !UP0 ;  /* 0x00000001050a7887 */ /* 0x000fe4000c000000 */
[----:B------:R-:W-:Y:S02]  /*5080*/  ULOP3.LUT UR11, UR11, 0x10000, URZ, 0xfc, !UPT ;  /* 0x000100000b0b7892 */ /* 0x000fe4000f8efcff */
[----:B------:R-:W-:-:S02]  /*5090*/  UIADD3 UR10, UPT, UPT, -UR10, URZ, URZ ;  /* 0x000000ff0a0a7290 */ /* 0x000fc4000fffe1ff */
[----:B--2---:R-:W-:Y:S01]  /*50a0*/  UISETP.GE.AND UP3, UPT, UR4, 0x1, UPT ;  /* 0x000000010400788c */ /* 0x004fe2000bf66270 */
[----:B-1----:R-:W-:-:S15]  /*50b0*/  R2UR UR19, R0 ;  /* 0x00000000001372ca */ /* 0x002fde00000e0000 */
.L_x_110:
[----:B------:R-:W-:Y:S02]  /*50c0*/  LEA R0, R10, UR6, 0x3 ;  /* 0x000000060a007c11 */ /* 0x000fe4000f8e18ff */
[----:B------:R-:W-:Y:S02]  /*50d0*/  SHF.L.U32 R5, R9, 0x1f, RZ ;  /* 0x0000001f09057819 */ /* 0x000fe400000006ff */
[----:B------:R-:W-:Y:S01]  /*50e0*/  PLOP3.LUT P0, PT, PT, PT, UP3, 0x80, 0x8 ;  /* 0x000000000008781c */ /* 0x000fe20003f0f038 */
[----:B------:R-:W-:Y:S01]  /*50f0*/  VIADD R3, R0, 0x390 ;  /* 0x0000039000037836 */ /* 0x000fe20000000000 */
[----:B-1----:R-:W1:Y:S02]  /*5100*/  SYNCS.PHASECHK.TRANS64.TRYWAIT P1, [R0+URZ+0x380], R5 ;  /* 0x00038005000075a7 */ /* 0x002e6400080211ff */
[----:B-1--4-:R-:W-:Y:S09]  /*5110*/  @!P1 BRA `(.L_x_104) ;  /* 0x0000004800089947 */ /* 0x012ff20003800000 */
.L_x_261:
[----:B------:R-:W-:Y:S01]  /*5120*/  LEA R4, R10, UR6, 0x4 ;  /* 0x000000060a047c11 */ /* 0x000fe2000f8e20ff */
[----:B------:R-:W-:Y:S01]  /*5130*/  @UP3 ULEA UR4, UR16, UR6, 0x3 ;  /* 0x0000000610043291 */ /* 0x000fe2000f8e18ff */
[----:B------:R-:W-:Y:S01]  /*5140*/  PLOP3.LUT P2, PT, PT, PT, PT, 0x80, 0x8 ;  /* 0x000000000008781c */ /* 0x000fe20003f4f070 */
[----:B------:R-:W-:Y:S01]  /*5150*/  ULEA UR9, UR17, UR6, 0x3 ;  /* 0x0000000611097291 */ /* 0x000fe2000f8e18ff */
[----:B------:R-:W-:Y:S02]  /*5160*/  PRMT R3, RZ, 0x654, R3 ;  /* 0x00000654ff037816 */ /* 0x000fe40000000003 */
[----:B-1----:R-:W1:Y:S01]  /*5170*/  LDS.128 R4, [R4+0x410] ;  /* 0x0004100004047984 */ /* 0x002e620000000c00 */
[----:B------:R-:W-:Y:S02]  /*5180*/  @P0 SHF.L.U32 R2, R8, 0x1f, RZ ;  /* 0x0000001f08020819 */ /* 0x000fe400000006ff */
[----:B------:R-:W-:Y:S01]  /*5190*/  SHF.L.U32 R0, R11, 0x1f, RZ ;  /* 0x0000001f0b007819 */ /* 0x000fe200000006ff */
[----:B------:R-:W-:Y:S01]  /*51a0*/  @!PT LDS RZ, [RZ] ;  /* 0x00000000fffff984 */ /* 0x000fe20000000800 */
[----:B------:R-:W-:Y:S01]  /*51b0*/  @!PT LDS RZ, [RZ] ;  /* 0x00000000fffff984 */ /* 0x000fe20000000800 */
[----:B------:R-:W-:Y:S01]  /*51c0*/  @!PT LDS RZ, [RZ] ;  /* 0x00000000fffff984 */ /* 0x000fe20000000800 */
[----:B------:R-:W-:Y:S01]  /*51d0*/  @!PT LDS RZ, [RZ] ;  /* 0x00000000fffff984 */ /* 0x000fe20000000800 */
[----:B------:R2:W-:Y:S06]  /*51e0*/  MEMBAR.ALL.CTA ;  /* 0x0000000000007992 */ /* 0x0005ec0000008000 */
[----:B--2---:R-:W2:Y:S02]  /*51f0*/  FENCE.VIEW.ASYNC.S ;  /* 0x00000000000073c6 */ /* 0x004ea40000000000 */
[----:B--2---:R2:W-:Y:S01]  /*5200*/  SYNCS.ARRIVE.TRANS64.RED.A1T0 RZ, [R3+URZ], RZ ;  /* 0x000000ff03ff79a7 */ /* 0x0045e200081004ff */
[----:B------:R2:W4:Y:S01]  /*5210*/  @P0 SYNCS.PHASECHK.TRANS64.TRYWAIT P2, [UR4], R2 ;  /* 0x00000002ff0005a7 */ /* 0x0005220008041104 */
[----:B-1----:R-:W-:Y:S01]  /*5220*/  LOP3.LUT P1, RZ, R6, 0x1, RZ, 0xc0, !PT ;  /* 0x0000000106ff7812 */ /* 0x002fe2000782c0ff */
[----:B------:R-:W1:Y:S02]  /*5230*/  SYNCS.PHASECHK.TRANS64.TRYWAIT P0, [UR9+0x3c0], R0 ;  /* 0x0003c000ff0075a7 */ /* 0x000e640008001109 */
[----:B-12-4-:R-:W-:Y:S10]  /*5240*/  @!P0 BRA `(.L_x_105) ;  /* 0x0000004400d08947 */ /* 0x016ff40003800000 */
.L_x_263:
[----:B------:R-:W-:Y:S01]  /*5250*/  IADD3 R10, PT, PT, R10, 0x1, RZ ;  /* 0x000000010a0a7810 */ /* 0x000fe20007ffe0ff */
[----:B------:R-:W-:Y:S06]  /*5260*/  BRA.U !UP3, `(.L_x_106) ;  /* 0x000000010ba47547 */ /* 0x000fec000b800000 */
[----:B------:R-:W-:Y:S02]  /*5270*/  ULEA.HI UR8, UR17, UR17, URZ, 0x1 ;  /* 0x0000001111087291 */ /* 0x000fe4000f8f08ff */
[----:B------:R-:W-:Y:S02]  /*5280*/  UPLOP3.LUT UP4, UPT, UPT, UPT, UPT, 0x40, 0x4 ;  /* 0x000000000004789c */ /* 0x000fe40003f8e870 */
[----:B------:R-:W-:Y:S02]  /*5290*/  USHF.L.U32 UR4, UR8, 0x5, URZ ;  /* 0x0000000508047899 */ /* 0x000fe400080006ff */
[----:B------:R-:W-:Y:S02]  /*52a0*/  ULOP3.LUT UR8, UR8, 0xffe, URZ, 0xc0, !UPT ;  /* 0x00000ffe08087892 */ /* 0x000fe4000f8ec0ff */
[----:B------:R-:W-:Y:S02]  /*52b0*/  ULOP3.LUT UR4, UR4, 0xffffffc0, URZ, 0xc0, !UPT ;  /* 0xffffffc004047892 */ /* 0x000fe4000f8ec0ff */
[----:B------:R-:W-:-:S02]  /*52c0*/  UIADD3 UR8, UPT, UPT, -UR8, UR17, URZ ;  /* 0x0000001108087290 */ /* 0x000fc4000fffe1ff */
[----:B------:R-:W-:Y:S01]  /*52d0*/  UIADD3 UR4, UPT, UPT, UR19, UR4, URZ ;  /* 0x0000000413047290 */ /* 0x000fe2000fffe0ff */
[----:B------:R-:W-:Y:S01]  /*52e0*/  UMOV UR15, UR10 ;  /* 0x0000000a000f7c82 */ /* 0x000fe20008000000 */
[----:B------:R-:W-:Y:S02]  /*52f0*/  UMOV UR14, UR5 ;  /* 0x00000005000e7c82 */ /* 0x000fe40008000000 */
[----:B------:R-:W-:Y:S01]  /*5300*/  ULEA UR8, UR8, UR4, 0x14 ;  /* 0x0000000408087291 */ /* 0x000fe2000f8ea0ff */
[----:B------:R-:W-:-:S11]  /*5310*/  UMOV UR13, UR16 ;  /* 0x00000010000d7c82 */ /* 0x000fd60008000000 */
.L_x_109:
[----:B------:R-:W-:Y:S02]  /*5320*/  UIADD3 UR15, UPT, UPT, UR15, 0x1, URZ ;  /* 0x000000010f0f7890 */ /* 0x000fe4000fffe0ff */
[----:B--2---:R-:W-:Y:S02]  /*5330*/  ULEA UR7, UR13, UR6, 0x3 ;  /* 0x000000060d077291 */ /* 0x004fe4000f8e18ff */
[----:B------:R-:W-:Y:S01]  /*5340*/  UISETP.NE.AND UP0, UPT, UR15, URZ, UPT ;  /* 0x000000ff0f00728c */ /* 0x000fe2000bf05270 */
[----:B----4-:R-:W-:Y:S10]  /*5350*/  @P2 BRA `(.L_x_107) ;  /* 0x00000000000c2947 */ /* 0x010ff40003800000 */
[----:B-1----:R-:W-:Y:S04]  /*5360*/  SHF.L.U32 R3, R8, 0x1f, RZ ;  /* 0x0000001f08037819 */ /* 0x002fe800000006ff */
[----:B------:R-:W1:Y:S02]  /*5370*/  SYNCS.PHASECHK.TRANS64.TRYWAIT P0, [UR7], R3 ;  /* 0x00000003ff0075a7 */ /* 0x000e640008001107 */
[----:B-1----:R-:W-:Y:S05]  /*5380*/  @!P0 BRA `(.L_x_108) ;  /* 0x0000004400988947 */ /* 0x002fea0003800000 */
.L_x_107:
[----:B------:R-:W-:Y:S01]  /*5390*/  UISETP.NE.AND UP1, UPT, UR14, 0x1, UPT ;  /* 0x000000010e00788c */ /* 0x000fe2000bf25270 */
[----:B------:R-:W-:Y:S01]  /*53a0*/  PLOP3.LUT P2, PT, PT, PT, PT, 0x80, 0x8 ;  /* 0x000000000008781c */ /* 0x000fe20003f4f070 */
[----:B------:R-:W-:Y:S02]  /*53b0*/  UIADD3 UR16, UPT, UPT, UR13, 0x1, URZ ;  /* 0x000000010d107890 */ /* 0x000fe4000fffe0ff */
[----:B------:R-:W-:Y:S02]  /*53c0*/  UIADD3 UR7, UPT, UPT, UR7, 0x1b0, URZ ;  /* 0x000001b007077890 */ /* 0x000fe4000fffe0ff */
[----:B------:R-:W-:Y:S01]  /*53d0*/  UISETP.NE.AND UP2, UPT, UR16, 0x36, UPT ;  /* 0x000000361000788c */ /* 0x000fe2000bf45270 */
[----:B------:R-:W-:Y:S01]  /*53e0*/  PLOP3.LUT P0, PT, PT, PT, UP1, 0x80, 0x8 ;  /* 0x000000000008781c */ /* 0x000fe20003f0f018 */
[----:B------:R-:W-:Y:S02]  /*53f0*/  UIADD3 UR14, UPT, UPT, UR14, -0x1, URZ ;  /* 0xffffffff0e0e7890 */ /* 0x000fe4000fffe0ff */
[----:B------:R-:W-:Y:S02]  /*5400*/  USEL UR12, URZ, 0x1, UP2 ;  /* 0x00000001ff0c7887 */ /* 0x000fe40009000000 */
[----:B------:R-:W-:Y:S01]  /*5410*/  USEL UR16, UR16, URZ, UP2 ;  /* 0x000000ff10107287 */ /* 0x000fe20009000000 */
[----:B------:R-:W-:Y:S01]  /*5420*/  UMOV UR23, 0x80004020 ;  /* 0x8000402000177882 */ /* 0x000fe20000000000 */
[----:B------:R-:W-:Y:S02]  /*5430*/  UMOV UR25, 0xc0004010 ;  /* 0xc000401000197882 */ /* 0x000fe40000000000 */
[----:B------:R-:W-:Y:S01]  /*5440*/  @UP1 ULEA UR4, UR16, UR6, 0x3 ;  /* 0x0000000610041291 */ /* 0x000fe2000f8e18ff */
[----:B------:R-:W-:Y:S04]  /*5450*/  LOP3.LUT R8, R8, UR12, RZ, 0x3c, !PT ;  /* 0x0000000c08087c12 */ /* 0x000fe8000f8e3cff */
[----:B-1----:R-:W-:Y:S04]  /*5460*/  @P0 SHF.L.U32 R0, R8, 0x1f, RZ ;  /* 0x0000001f08000819 */ /* 0x002fe800000006ff */
[----:B------:R2:W4:Y:S01]  /*5470*/  @P0 SYNCS.PHASECHK.TRANS64.TRYWAIT P2, [UR4], R0 ;  /* 0x00000000ff0005a7 */ /* 0x0005220008041104 */
[----:B------:R-:W-:Y:S03]  /*5480*/  USHF.L.U32 UR4, UR13, 0x7, URZ ;  /* 0x000000070d047899 */ /* 0x000fe600080006ff */
[----:B------:R-:W-:Y:S01]  /*5490*/  UMOV UR13, UR16 ;  /* 0x00000010000d7c82 */ /* 0x000fe20008000000 */
[----:B------:R-:W-:Y:S02]  /*54a0*/  UIADD3 UR22, UPT, UPT, UR18, UR4, URZ ;  /* 0x0000000412167290 */ /* 0x000fe4000fffe0ff */
[----:B------:R-:W-:Y:S09]  /*54b0*/  UIADD3 UR24, UPT, UPT, UR4, UR11, URZ ;  /* 0x0000000b04187290 */ /* 0x000ff2000fffe0ff */
[----:B------:R2:W-:Y:S01]  /*54c0*/  UTCQMMA gdesc[UR24], gdesc[UR22], tmem[UR8], tmem[UR20], idesc[UR21], UP4 ;  /* 0x00ff1416180075ea */ /* 0x0005e2000a000308 */
[----:B------:R-:W-:Y:S01]  /*54d0*/  UPLOP3.LUT UP4, UPT, UPT, UPT, UPT, 0x80, 0x8 ;  /* 0x000000000008789c */ /* 0x000fe20003f8f070 */
[----:B------:R2:W-:Y:S01]  /*54e0*/  UTCBAR [UR7], URZ ;  /* 0x000000ff070073e9 */ /* 0x0005e200080000ff */
[----:B------:R-:W-:Y:S09]  /*54f0*/  BRA.U UP0, `(.L_x_109) ;  /* 0xfffffffd00887547 */ /* 0x000ff2000b83ffff */
.L_x_106:
[----:B------:R-:W-:Y:S01]  /*5500*/  UIADD3 UR17, UPT, UPT, UR17, 0x1, URZ ;  /* 0x0000000111117890 */ /* 0x000fe2000fffe0ff */
[C---:B------:R-:W-:Y:S01]  /*5510*/  ISETP.NE.AND P0, PT, R10.reuse, 0x2, PT ;  /* 0x000000020a00780c */ /* 0x040fe20003f05270 */
[----:B------:R-:W-:Y:S02]  /*5520*/  UIADD3 UR9, UPT, UPT, UR9, 0x3a0, URZ ;  /* 0x000003a009097890 */ /* 0x000fe4000fffe0ff */
[----:B------:R-:W-:Y:S01]  /*5530*/  UISETP.NE.AND UP0, UPT, UR17, 0x4, UPT ;  /* 0x000000041100788c */ /* 0x000fe2000bf05270 */
[----:B-12---:R-:W-:Y:S02]  /*5540*/  SEL R0, RZ, 0x1, P0 ;  /* 0x00000001ff007807 */ /* 0x006fe40000000000 */
[----:B------:R-:W-:Y:S01]  /*5550*/  SEL R10, R10, RZ, P0 ;  /* 0x000000ff0a0a7207 */ /* 0x000fe20000000000 */
[----:B------:R-:W-:Y:S01]  /*5560*/  USEL UR4, URZ, 0x1, UP0 ;  /* 0x00000001ff047887 */ /* 0x000fe20008000000 */
[----:B------:R-:W-:Y:S01]  /*5570*/  LOP3.LUT R9, R9, R0, RZ, 0x3c, !PT ;  /* 0x0000000009097212 */ /* 0x000fe200078e3cff */
[----:B------:R-:W-:Y:S01]  /*5580*/  USEL UR17, UR17, URZ, UP0 ;  /* 0x000000ff11117287 */ /* 0x000fe20008000000 */
[----:B------:R1:W-:Y:S03]  /*5590*/  UTCBAR [UR9], URZ ;  /* 0x000000ff090073e9 */ /* 0x0003e600080000ff */
[----:B------:R-:W-:Y:S01]  /*55a0*/  LOP3.LUT R11, R11, UR4, RZ, 0x3c, !PT ;  /* 0x000000040b0b7c12 */ /* 0x000fe2000f8e3cff */
[----:B------:R-:W-:Y:S07]  /*55b0*/  @P1 BRA `(.L_x_110) ;  /* 0xfffffff800c01947 */ /* 0x000fee000383ffff */
[----:B------:R-:W2:Y:S01]  /*55c0*/  S2UR UR4, SR_CgaCtaId ;  /* 0x00000000000479c3 */ /* 0x000ea20000008800 */
[----:B------:R-:W-:Y:S01]  /*55d0*/  ELECT P0, URZ, PT ;  /* 0x0000000000ff782f */ /* 0x000fe20003800000 */
[----:B------:R-:W-:Y:S01]  /*55e0*/  IMAD.MOV.U32 R0, RZ, RZ, 0x1 ;  /* 0x00000001ff007424 */ /* 0x000fe200078e00ff */
[----:B------:R-:W-:Y:S01]  /*55f0*/  UIADD3 UR6, UPT, UPT, UR6, 0x3c0, URZ ;  /* 0x000003c006067890 */ /* 0x000fe2000fffe0ff */
[----:B------:R-:W-:Y:S01]  /*5600*/  SHF.L.U32 R3, R11, 0x1f, RZ ;  /* 0x0000001f0b037819 */ /* 0x000fe200000006ff */
[----:B------:R-:W-:-:S03]  /*5610*/  UMOV UR5, 0x40 ;  /* 0x0000004000057882 */ /* 0x000fc60000000000 */
[----:B------:R-:W-:Y:S01]  /*5620*/  UVIRTCOUNT.DEALLOC.SMPOOL 0x80 ;  /* 0x000000800000784c */ /* 0x000fe20000000000 */
[----:B--2---:R-:W-:Y:S02]  /*5630*/  ULEA UR4, UR4, UR5, 0x18 ;  /* 0x0000000504047291 */ /* 0x004fe4000f8ec0ff */
[----:B------:R-:W-:-:S07]  /*5640*/  ULEA UR5, UR17, UR6, 0x3 ;  /* 0x0000000611057291 */ /* 0x000fce000f8e18ff */
[----:B------:R2:W-:Y:S02]  /*5650*/  @P0 STS.U8 [UR4+0x1c], R0 ;  /* 0x00001c00ff000988 */ /* 0x0005e40008000004 */
[----:B------:R-:W3:Y:S02]  /*5660*/  SYNCS.PHASECHK.TRANS64.TRYWAIT P0, [UR5], R3 ;  /* 0x00000003ff0075a7 */ /* 0x000ee40008001105 */
[----:B--23--:R-:W-:Y:S05]  /*5670*/  @!P0 BRA `(.L_x_111) ;  /* 0x0000004000f48947 */ /* 0x00cfea0003800000 */
.L_x_266:
[----:B------:R-:W-:-:S04]  /*5680*/  UIADD3 UR7, UPT, UPT, UR17, 0x1, URZ ;  /* 0x0000000111077890 */ /* 0x000fc8000fffe0ff */
[----:B------:R-:W-:-:S04]  /*5690*/  UISETP.NE.AND UP0, UPT, UR7, 0x4, UPT ;  /* 0x000000040700788c */ /* 0x000fc8000bf05270 */
[----:B------:R-:W-:Y:S02]  /*56a0*/  USEL UR8, URZ, 0x1, UP0 ;  /* 0x00000001ff087887 */ /* 0x000fe40008000000 */
[----:B------:R-:W-:-:S04]  /*56b0*/  USEL UR7, UR7, URZ, UP0 ;  /* 0x000000ff07077287 */ /* 0x000fc80008000000 */
[----:B------:R-:W-:Y:S01]  /*56c0*/  ULEA UR5, UR7, UR6, 0x3 ;  /* 0x0000000607057291 */ /* 0x000fe2000f8e18ff */
[----:B------:R-:W-:-:S04]  /*56d0*/  LOP3.LUT R2, R11, UR8, RZ, 0x3c, !PT ;  /* 0x000000080b027c12 */ /* 0x000fc8000f8e3cff */
[----:B--2---:R-:W-:-:S04]  /*56e0*/  SHF.L.U32 R3, R2, 0x1f, RZ ;  /* 0x0000001f02037819 */ /* 0x004fc800000006ff */
[----:B------:R-:W2:Y:S02]  /*56f0*/  SYNCS.PHASECHK.TRANS64.TRYWAIT P0, [UR5], R3 ;  /* 0x00000003ff0075a7 */ /* 0x000ea40008001105 */
[----:B--2---:R-:W-:Y:S05]  /*5700*/  @!P0 BRA `(.L_x_112) ;  /* 0x0000004000e88947 */ /* 0x004fea0003800000 */
.L_x_268:
        /* <DEDUP_REMOVED lines=9> */
.L_x_270:
[----:B------:R-:W-:-:S04]  /*57a0*/  UIADD3 UR7, UPT, UPT, UR7, 0x1, URZ ;  /* 0x0000000107077890 */ /* 0x000fc8000fffe0ff */
[----:B------:R-:W-:-:S04]  /*57b0*/  UISETP.NE.AND UP0, UPT, UR7, 0x4, UPT ;  /* 0x000000040700788c */ /* 0x000fc8000bf05270 */
[----:B------:R-:W-:Y:S02]  /*57c0*/  USEL UR5, URZ, 0x1, UP0 ;  /* 0x00000001ff057887 */ /* 0x000fe40008000000 */
[----:B------:R-:W-:-:S04]  /*57d0*/  USEL UR7, UR7, URZ, UP0 ;  /* 0x000000ff07077287 */ /* 0x000fc80008000000 */
[----:B------:R-:W-:Y:S01]  /*57e0*/  ULEA UR7, UR7, UR6, 0x3 ;  /* 0x0000000607077291 */ /* 0x000fe2000f8e18ff */
[----:B--2---:R-:W-:-:S04]  /*57f0*/  LOP3.LUT R3, R2, UR5, RZ, 0x3c, !PT ;  /* 0x0000000502037c12 */ /* 0x004fc8000f8e3cff */
[----:B------:R-:W-:-:S04]  /*5800*/  SHF.L.U32 R3, R3, 0x1f, RZ ;  /* 0x0000001f03037819 */ /* 0x000fc800000006ff */
[----:B------:R-:W2:Y:S02]  /*5810*/  SYNCS.PHASECHK.TRANS64.TRYWAIT P0, [UR7], R3 ;  /* 0x00000003ff0075a7 */ /* 0x000ea40008001107 */
[----:B--2---:R-:W-:Y:S05]  /*5820*/  @!P0 BRA `(.L_x_114) ;  /* 0x0000004000d08947 */ /* 0x004fea0003800000 */
.L_x_272:
[----:B------:R-:W-:Y:S01]  /*5830*/  NOP ;  /* 0x0000000000007918 */ /* 0x000fe20000000000 */
[----:B--2---:R-:W2:Y:S01]  /*5840*/  LDS R0, [UR4+0x14] ;  /* 0x00001404ff007984 */ /* 0x004ea20008000800 */
[----:B------:R-:W-:Y:S01]  /*5850*/  ULOP3.LUT UR6, UR19, 0xffff, URZ, 0xc0, !UPT ;  /* 0x0000ffff13067892 */ /* 0x000fe2000f8ec0ff */
[----:B------:R-:W-:Y:S01]  /*5860*/  UMOV UR8, 0xffff ;  /* 0x0000ffff00087882 */ /* 0x000fe20000000000 */
[----:B------:R-:W-:Y:S02]  /*5870*/  UMOV UR5, 0x1 ;  /* 0x0000000100057882 */ /* 0x000fe40000000000 */
[----:B------:R-:W-:-:S04]  /*5880*/  USHF.R.U32.HI UR6, URZ, 0x5, UR6 ;  /* 0x00000005ff067899 */ /* 0x000fc80008011606 */
[----:B------:R-:W-:Y:S02]  /*5890*/  USHF.L.U32 UR8, UR8, UR6, URZ ;  /* 0x0000000608087299 */ /* 0x000fe400080006ff */
[----:B------:R-:W-:-:S04]  /*58a0*/  USHF.L.U32 UR5, UR5, UR6, URZ ;  /* 0x0000000605057299 */ /* 0x000fc800080006ff */
[----:B--2---:R-:W-:-:S04]  /*58b0*/  LOP3.LUT R0, R0, UR8, RZ, 0xc0, !PT ;  /* 0x0000000800007c12 */ /* 0x004fc8000f8ec0ff */
[----:B------:R-:W-:-:S13]  /*58c0*/  ISETP.NE.AND P0, PT, R0, UR8, PT ;  /* 0x0000000800007c0c */ /* 0x000fda000bf05270 */
[----:B------:R-:W-:Y:S05]  /*58d0*/  @P0 BRA `(.L_x_115) ;  /* 0x0000000000580947 */ /* 0x000fea0003800000 */
[----:B------:R-:W2:Y:S02]  /*58e0*/  LDS R0, [UR4+0x18] ;  /* 0x00001804ff007984 */ /* 0x000ea40008000800 */
[----:B--2---:R-:W-:-:S04]  /*58f0*/  LOP3.LUT R0, R0, UR5, RZ, 0xc0, !PT ;  /* 0x0000000500007c12 */ /* 0x004fc8000f8ec0ff */
[----:B------:R-:W-:-:S13]  /*5900*/  ISETP.NE.AND P0, PT, R0, UR5, PT ;  /* 0x0000000500007c0c */ /* 0x000fda000bf05270 */
[----:B------:R-:W-:Y:S05]  /*5910*/  @P0 BRA `(.L_x_116) ;  /* 0x00000000003c0947 */ /* 0x000fea0003800000 */
[----:B------:R-:W2:Y:S01]  /*5920*/  S2R R2, SR_LANEID ;  /* 0x0000000000027919 */ /* 0x000ea20000000000 */
[----:B------:R-:W-:Y:S01]  /*5930*/  ULOP3.LUT UR8, URZ, UR8, URZ, 0x33, !UPT ;  /* 0x00000008ff087292 */ /* 0x000fe2000f8e33ff */
[----:B------:R-:W-:Y:S01]  /*5940*/  LOP3.LUT R4, RZ, UR5, RZ, 0x33, !PT ;  /* 0x00000005ff047c12 */ /* 0x000fe2000f8e33ff */
[----:B------:R-:W-:Y:S02]  /*5950*/  VOTEU.ANY UR7, UPT, PT ;  /* 0x0000000000077886 */ /* 0x000fe400038e0100 */
[----:B------:R-:W-:Y:S01]  /*5960*/  UFLO.U32 UR7, UR7 ;  /* 0x00000007000772bd */ /* 0x000fe200080e0000 */
[----:B------:R-:W3:Y:S01]  /*5970*/  REDUX UR5, R4 ;  /* 0x00000000040573c4 */ /* 0x000ee20000000000 */
[----:B------:R-:W-:-:S06]  /*5980*/  IMAD.U32 R0, RZ, RZ, UR8 ;  /* 0x00000008ff007e24 */ /* 0x000fcc000f8e00ff */
[----:B------:R1:W-:Y:S01]  /*5990*/  UTCATOMSWS.AND URZ, UR8 ;  /* 0x0000000800ff79e3 */ /* 0x0003e20008000000 */
[----:B------:R-:W4:Y:S01]  /*59a0*/  REDUX UR6, R0 ;  /* 0x00000000000673c4 */ /* 0x000f220000000000 */
[----:B--2---:R-:W-:Y:S01]  /*59b0*/  ISETP.EQ.U32.AND P0, PT, R2, UR7, PT ;  /* 0x0000000702007c0c */ /* 0x004fe2000bf02070 */
[----:B---3--:R-:W-:Y:S01]  /*59c0*/  IMAD.U32 R2, RZ, RZ, UR5 ;  /* 0x00000005ff027e24 */ /* 0x008fe2000f8e00ff */
[----:B----4-:R-:W-:-:S11]  /*59d0*/  MOV R3, UR6 ;  /* 0x0000000600037c02 */ /* 0x010fd60008000f00 */
[----:B------:R1:W-:Y:S04]  /*59e0*/  @P0 ATOMS.AND RZ, [UR4+0x14], R3 ;  /* 0x00001403ffff098c */ /* 0x0003e8000a800004 */
[----:B------:R1:W-:Y:S01]  /*59f0*/  @P0 ATOMS.AND RZ, [UR4+0x18], R2 ;  /* 0x00001802ffff098c */ /* 0x0003e2000a800004 */
[----:B------:R-:W-:Y:S05]  /*5a00*/  BRA `(.L_x_117) ;  /* 0x0000000000147947 */ /* 0x000fea0003800000 */
.L_x_116:
[----:B------:R-:W-:Y:S02]  /*5a10*/  MOV R2, 0x5a30 ;  /* 0x00005a3000027802 */ /* 0x000fe40000000f00 */
[----:B-1--45:R-:W-:Y:S05]  /*5a20*/  CALL.REL.NOINC `($__internal_0_$__cuda_sm10x_tcgen05_guardrail_trap_col_being_dealloced_not_returned_by_alloc) ;  /* 0x0000004000ec7944 */ /* 0x032fea0003c00000 */
[----:B------:R-:W-:Y:S05]  /*5a30*/  BRA `(.L_x_117) ;  /* 0x0000000000087947 */ /* 0x000fea0003800000 */
.L_x_115:
[----:B------:R-:W-:Y:S02]  /*5a40*/  MOV R2, 0x5a60 ;  /* 0x00005a6000027802 */ /* 0x000fe40000000f00 */
[----:B-1--45:R-:W-:Y:S05]  /*5a50*/  CALL.REL.NOINC `($__internal_2_$__cuda_sm10x_tcgen05_guardrail_trap_unallocated_columns_being_dealloced) ;  /* 0x0000004000f87944 */ /* 0x032fea0003c00000 */
.L_x_117:
[----:B------:R-:W-:Y:S01]  /*5a60*/  NOP ;  /* 0x0000000000007918 */ /* 0x000fe20000000000 */
[----:B-1----:R-:W-:Y:S05]  /*5a70*/  EXIT ;  /* 0x000000000000794d */ /* 0x002fea0003800000 */
.L_x_99:
[----:B------:R-:W-:-:S09]  /*5a80*/  UISETP.NE.OR UP2, UPT, UR8, 0x3, !UP2 ;  /* 0x000000030800788c */ /* 0x000fd2000d745670 */
[----:B------:R-:W-:Y:S05]  /*5a90*/  BRA.U UP2, `(.L_x_118) ;  /* 0x0000000902c87547 */ /* 0x000fea000b800000 */
[----:B------:R-:W1:Y:S01]  /*5aa0*/  LDCU.64 UR6, c[0x0][0x888] ;  /* 0x00011100ff0677ac */ /* 0x000e620008000a00 */
[----:B------:R-:W2:Y:S01]  /*5ab0*/  LDC R0, c[0x0][0xb30] ;  /* 0x0002cc00ff007b82 */ /* 0x000ea20000000800 */
[----:B------:R-:W-:Y:S01]  /*5ac0*/  IMAD.MOV.U32 R30, RZ, RZ, 0x1 ;  /* 0x00000001ff1e7424 */ /* 0x000fe200078e00ff */
[----:B------:R-:W-:Y:S01]  /*5ad0*/  CS2R R28, SRZ ;  /* 0x00000000001c7805 */ /* 0x000fe2000001ff00 */
[----:B------:R-:W4:Y:S01]  /*5ae0*/  LDCU.64 UR4, c[0x0][0x890] ;  /* 0x00011200ff0477ac */ /* 0x000f220008000a00 */
[----:B------:R-:W-:Y:S01]  /*5af0*/  IMAD.MOV.U32 R25, RZ, RZ, 0x1000 ;  /* 0x00001000ff197424 */ /* 0x000fe200078e00ff */
[----:B------:R-:W-:-:S03]  /*5b00*/  UMOV UR8, 0x400 ;  /* 0x0000040000087882 */ /* 0x000fc60000000000 */
[----:B------:R-:W3:Y:S01]  /*5b10*/  LDC R19, c[0x0][0x370] ;  /* 0x0000dc00ff137b82 */ /* 0x000ee20000000800 */
[----:B------:R-:W-:-:S07]  /*5b20*/  UPLOP3.LUT UP1, UPT, UPT, UPT, UPT, 0x40, 0x4 ;  /* 0x000000000004789c */ /* 0x000fce0003f2e870 */
[----:B------:R-:W3:Y:S01]  /*5b30*/  LDC R2, c[0x0][0xb0c] ;  /* 0x0002c300ff027b82 */ /* 0x000ee20000000800 */
[----:B-1----:R-:W-:Y:S02]  /*5b40*/  UISETP.NE.U32.AND UP2, UPT, UR6, URZ, UPT ;  /* 0x000000ff0600728c */ /* 0x002fe4000bf45070 */
[----:B------:R-:W-:Y:S02]  /*5b50*/  ULEA UR6, UR37, UR8, 0x18 ;  /* 0x0000000825067291 */ /* 0x000fe4000f8ec0ff */
[----:B------:R-:W-:Y:S02]  /*5b60*/  UISETP.NE.AND.EX UP2, UPT, UR7, URZ, UPT, UP2 ;  /* 0x000000ff0700728c */ /* 0x000fe4000bf45320 */
[----:B------:R-:W-:Y:S01]  /*5b70*/  UIADD3 UR7, UPT, UPT, UR6, 0x360, URZ ;  /* 0x0000036006077890 */ /* 0x000fe2000fffe0ff */
[----:B------:R-:W1:Y:S01]  /*5b80*/  LDC R18, c[0x0][0xb20] ;  /* 0x0002c800ff127b82 */ /* 0x000e620000000800 */
[----:B----4-:R-:W-:Y:S01]  /*5b90*/  UISETP.NE.U32.AND UP3, UPT, UR4, URZ, UPT ;  /* 0x000000ff0400728c */ /* 0x010fe2000bf65070 */
[----:B--2---:R-:W-:Y:S01]  /*5ba0*/  ISETP.NE.AND P1, PT, R0, 0x1, PT ;  /* 0x000000010000780c */ /* 0x004fe20003f25270 */
[----:B------:R-:W-:-:S02]  /*5bb0*/  UPRMT UR37, UR37, 0x654, UR7 ;  /* 0x0000065425257896 */ /* 0x000fc40008000007 */
[----:B------:R-:W-:-:S03]  /*5bc0*/  UISETP.NE.AND.EX UP3, UPT, UR5, URZ, UPT, UP3 ;  /* 0x000000ff0500728c */ /* 0x000fc6000bf65330 */
[----:B------:R-:W2:Y:S08]  /*5bd0*/  LDC.64 R32, c[0x0][0x348] ;  /* 0x0000d200ff207b82 */ /* 0x000eb00000000a00 */
[----:B------:R-:W4:Y:S08]  /*5be0*/  LDC.64 R16, c[0x0][0xb10] ;  /* 0x0002c400ff107b82 */ /* 0x000f300000000a00 */
[----:B------:R-:W1:Y:S08]  /*5bf0*/  LDC.64 R6, c[0x0][0xb18] ;  /* 0x0002c600ff067b82 */ /* 0x000e700000000a00 */
[----:B------:R-:W1:Y:S08]  /*5c00*/  LDC.64 R4, c[0x0][0xb28] ;  /* 0x0002ca00ff047b82 */ /* 0x000e700000000a00 */
[----:B---3--:R-:W1:Y:S02]  /*5c10*/  LDC R24, c[0x0][0x374] ;  /* 0x0000dd00ff187b82 */ /* 0x008e640000000800 */
.L_x_126:
[C---:B------:R-:W-:Y:S02]  /*5c20*/  LEA R0, R29.reuse, UR6, 0x3 ;  /* 0x000000061d007c11 */ /* 0x040fe4000f8e18ff */
[----:B------:R-:W-:Y:S02]  /*5c30*/  SHF.L.U32 R3, R28, 0x1f, RZ ;  /* 0x0000001f1c037819 */ /* 0x000fe400000006ff */
[----:B------:R-:W-:Y:S02]  /*5c40*/  LEA R20, R29, UR6, 0x4 ;  /* 0x000000061d147c11 */ /* 0x000fe4000f8e20ff */
[----:B---3--:R-:W3:Y:S02]  /*5c50*/  SYNCS.PHASECHK.TRANS64.TRYWAIT P0, [R0+URZ+0x380], R3 ;  /* 0x00038003000075a7 */ /* 0x008ee400080011ff */
[----:B---3--:R-:W-:Y:S05]  /*5c60*/  @!P0 BRA `(.L_x_119) ;  /* 0x0000003c00d88947 */ /* 0x008fea0003800000 */
.L_x_273:
[----:B------:R-:W-:Y:S01]  /*5c70*/  ISETP.GE.AND P0, PT, R40, 0x1, PT ;  /* 0x000000012800780c */ /* 0x000fe20003f06270 */
[----:B------:R-:W1:Y:S01]  /*5c80*/  LDS.128 R20, [R20+0x410] ;  /* 0x0004100014147984 */ /* 0x000e620000000c00 */
[----:B------:R-:W-:Y:S01]  /*5c90*/  ISETP.NE.U32.AND P4, PT, RZ, UR4, PT ;  /* 0x00000004ff007c0c */ /* 0x000fe2000bf85070 */
[----:B---3--:R-:W-:Y:S01]  /*5ca0*/  VIADD R0, R0, 0x390 ;  /* 0x0000039000007836 */ /* 0x008fe20000000000 */
[----:B------:R-:W-:Y:S02]  /*5cb0*/  SHF.L.U32 R26, R30, 0x1f, RZ ;  /* 0x0000001f1e1a7819 */ /* 0x000fe400000006ff */
[----:B------:R-:W-:Y:S02]  /*5cc0*/  ISETP.NE.AND.EX P4, PT, RZ, UR5, PT, P4 ;  /* 0x00000005ff007c0c */ /* 0x000fe4000bf85340 */
[----:B------:R-:W-:Y:S01]  /*5cd0*/  PRMT R0, RZ, 0x654, R0 ;  /* 0x00000654ff007816 */ /* 0x000fe20000000000 */
[----:B------:R-:W-:Y:S01]  /*5ce0*/  @!PT LDS RZ, [RZ] ;  /* 0x00000000fffff984 */ /* 0x000fe20000000800 */
[----:B------:R-:W-:Y:S01]  /*5cf0*/  @!PT LDS RZ, [RZ] ;  /* 0x00000000fffff984 */ /* 0x000fe20000000800 */
[----:B------:R-:W-:Y:S01]  /*5d00*/  @!PT LDS RZ, [RZ] ;  /* 0x00000000fffff984 */ /* 0x000fe20000000800 */
[----:B------:R-:W-:Y:S01]  /*5d10*/  @!PT LDS RZ, [RZ] ;  /* 0x00000000fffff984 */ /* 0x000fe20000000800 */
[----:B------:R3:W-:Y:S06]  /*5d20*/  MEMBAR.ALL.CTA ;  /* 0x0000000000007992 */ /* 0x0007ec0000008000 */
[----:B---3--:R-:W3:Y:S02]  /*5d30*/  FENCE.VIEW.ASYNC.S ;  /* 0x00000000000073c6 */ /* 0x008ee40000000000 */
[----:B---3--:R3:W-:Y:S01]  /*5d40*/  SYNCS.ARRIVE.TRANS64.RED.A1T0 RZ, [R0+URZ], RZ ;  /* 0x000000ff00ff79a7 */ /* 0x0087e200081004ff */
[----:B-1----:R-:W-:Y:S11]  /*5d50*/  LOP3.LUT P3, RZ, R22, 0x1, RZ, 0xc0, !PT ;  /* 0x0000000116ff7812 */ /* 0x002ff6000786c0ff */
[----:B------:R-:W-:Y:S02]  /*5d60*/  @!UPT UIADD3 URZ, UPT, UPT, URZ, URZ, URZ ;  /* 0x000000fffffff290 */ /* 0x000fe4000fffe0ff */
[----:B------:R-:W-:Y:S02]  /*5d70*/  @P3 MOV R13, R20 ;  /* 0x00000014000d3202 */ /* 0x000fe40000000f00 */
[----:B------:R-:W-:Y:S01]  /*5d80*/  @P3 LOP3.LUT R8, R21, 0xffff, RZ, 0xc0, !PT ;  /* 0x0000ffff15083812 */ /* 0x000fe200078ec0ff */
[----:B---3--:R-:W-:Y:S06]  /*5d90*/  @!P0 BRA `(.L_x_120) ;  /* 0x0000000000a48947 */ /* 0x008fec0003800000 */
[----:B------:R-:W-:Y:S01]  /*5da0*/  IMAD.HI.U32 R31, R24, R7, RZ ;  /* 0x00000007181f7227 */ /* 0x000fe200078e00ff */
[----:B------:R-:W-:Y:S02]  /*5db0*/  ISETP.NE.AND P0, PT, R6, 0x1, PT ;  /* 0x000000010600780c */ /* 0x000fe40003f05270 */
[----:B------:R-:W-:Y:S01]  /*5dc0*/  ISETP.NE.AND P2, PT, R40, 0x1, PT ;  /* 0x000000012800780c */ /* 0x000fe20003f45270 */
[----:B----4-:R-:W-:Y:S01]  /*5dd0*/  IMAD.HI.U32 R34, R19, R16, RZ ;  /* 0x0000001013227227 */ /* 0x010fe200078e00ff */
[----:B------:R-:W-:Y:S02]  /*5de0*/  SHF.R.U32.HI R31, RZ, R18, R31 ;  /* 0x00000012ff1f7219 */ /* 0x000fe4000001161f */
[----:B------:R-:W-:Y:S01]  /*5df0*/  ISETP.NE.AND P5, PT, R2, 0x1, PT ;  /* 0x000000010200780c */ /* 0x000fe20003fa5270 */
[----:B------:R-:W-:Y:S01]  /*5e00*/  IMAD.HI.U32 R36, R13, R16, RZ ;  /* 0x000000100d247227 */ /* 0x000fe200078e00ff */
[----:B------:R-:W-:Y:S02]  /*5e10*/  SHF.R.U32.HI R34, RZ, R17, R34 ;  /* 0x00000011ff227219 */ /* 0x000fe40000011622 */
[----:B------:R-:W-:Y:S01]  /*5e20*/  SEL R3, R24, R31, !P0 ;  /* 0x0000001f18037207 */ /* 0x000fe20004000000 */
[C---:B------:R-:W-:Y:S01]  /*5e30*/  IMAD.HI.U32 R31, R8.reuse, R7, RZ ;  /* 0x00000007081f7227 */ /* 0x040fe200078e00ff */
[----:B------:R-:W-:Y:S02]  /*5e40*/  SEL R11, R19, R34, !P5 ;  /* 0x00000022130b7207 */ /* 0x000fe40006800000 */
[----:B------:R-:W-:Y:S01]  /*5e50*/  SHF.R.U32.HI R36, RZ, R17, R36 ;  /* 0x00000011ff247219 */ /* 0x000fe20000011624 */
[----:B------:R-:W-:Y:S01]  /*5e60*/  IMAD.HI.U32 R38, R3, R4, RZ ;  /* 0x0000000403267227 */ /* 0x000fe200078e00ff */
[----:B------:R-:W-:Y:S03]  /*5e70*/  SHF.R.U32.HI R31, RZ, R18, R31 ;  /* 0x00000012ff1f7219 */ /* 0x000fe6000001161f */
[----:B------:R-:W-:Y:S01]  /*5e80*/  IMAD.HI.U32 R34, R11, R4, RZ ;  /* 0x000000040b227227 */ /* 0x000fe200078e00ff */
[----:B------:R-:W-:Y:S02]  /*5e90*/  @P2 SHF.R.U32.HI R3, RZ, R5, R38 ;  /* 0x00000005ff032219 */ /* 0x000fe40000011626 */
[----:B------:R-:W-:Y:S02]  /*5ea0*/  SEL R9, R8, R31, !P0 ;  /* 0x0000001f08097207 */ /* 0x000fe40004000000 */
[----:B------:R-:W-:Y:S01]  /*5eb0*/  @P2 SHF.R.U32.HI R11, RZ, R5, R34 ;  /* 0x00000005ff0b2219 */ /* 0x000fe20000011622 */
[C---:B------:R-:W-:Y:S01]  /*5ec0*/  IMAD R10, R40.reuse, R3, RZ ;  /* 0x00000003280a7224 */ /* 0x040fe200078e02ff */
[----:B------:R-:W-:Y:S01]  /*5ed0*/  SEL R3, R13, R36, !P5 ;  /* 0x000000240d037207 */ /* 0x000fe20006800000 */
[C---:B------:R-:W-:Y:S03]  /*5ee0*/  IMAD.HI.U32 R14, R9.reuse, R4, RZ ;  /* 0x00000004090e7227 */ /* 0x040fe600078e00ff */
[----:B------:R-:W-:Y:S01]  /*5ef0*/  ISETP.GE.AND P0, PT, R9, R10, PT ;  /* 0x0000000a0900720c */ /* 0x000fe20003f06270 */
[C---:B------:R-:W-:Y:S01]  /*5f00*/  IMAD R12, R40.reuse, R11, RZ ;  /* 0x0000000b280c7224 */ /* 0x040fe200078e02ff */
[-C--:B------:R-:W-:Y:S04]  /*5f10*/  SHF.R.U32.HI R14, RZ, R5.reuse, R14 ;  /* 0x00000005ff0e7219 */ /* 0x080fe8000001160e */
[----:B------:R-:W-:Y:S02]  /*5f20*/  ISETP.GE.OR P0, PT, R3, R12, P0 ;  /* 0x0000000c0300720c */ /* 0x000fe40000706670 */
[----:B------:R-:W-:Y:S05]  /*5f30*/  SEL R15, R9, R14, !P2 ;  /* 0x0000000e090f7207 */ /* 0x000fea0005000000 */
[----:B------:R-:W-:Y:S04]  /*5f40*/  IMAD.MOV R14, RZ, RZ, -R15 ;  /* 0x000000ffff0e7224 */ /* 0x000fe800078e0a0f */
[----:B------:R-:W-:Y:S02]  /*5f50*/  IMAD R14, R40, R14, R9 ;  /* 0x0000000e280e7224 */ /* 0x000fe400078e0209 */
[C---:B------:R-:W-:Y:S05]  /*5f60*/  @!P0 IMAD.HI.U32 R10, R3.reuse, R4, RZ ;  /* 0x00000004030a8227 */ /* 0x040fea00078e00ff */
[----:B------:R-:W-:Y:S04]  /*5f70*/  @!P0 SHF.R.U32.HI R10, RZ, R5, R10 ;  /* 0x00000005ff0a8219 */ /* 0x000fe8000001160a */
[----:B------:R-:W-:Y:S01]  /*5f80*/  @!P0 SEL R0, R3, R10, !P2 ;  /* 0x0000000a03008207 */ /* 0x000fe20005000000 */
[----:B------:R-:W-:Y:S03]  /*5f90*/  IMAD.MOV R10, RZ, RZ, -R3 ;  /* 0x000000ffff0a7224 */ /* 0x000fe600078e0a03 */
[----:B------:R-:W-:Y:S01]  /*5fa0*/  @!P0 IADD3 R15, PT, PT, R15, -R0, RZ ;  /* 0x800000000f0f8210 */ /* 0x000fe20007ffe0ff */
[----:B------:R-:W-:Y:S01]  /*5fb0*/  @!P0 IMAD R0, R11, R14, R0 ;  /* 0x0000000e0b008224 */ /* 0x000fe200078e0200 */
[----:B------:R-:W-:Y:S01]  /*5fc0*/  IADD3 R11, PT, PT, -R9, RZ, RZ ;  /* 0x000000ff090b7210 */ /* 0x000fe20007ffe1ff */
[----:B------:R-:W-:Y:S02]  /*5fd0*/  IMAD R13, R2, R10, R13 ;  /* 0x0000000a020d7224 */ /* 0x000fe400078e020d */
[----:B------:R-:W-:Y:S02]  /*5fe0*/  @!P0 IMAD R9, R15, R40, R3 ;  /* 0x000000280f098224 */ /* 0x000fe400078e0203 */
[----:B------:R-:W-:Y:S02]  /*5ff0*/  @!P0 IMAD.MOV.U32 R3, RZ, RZ, R0 ;  /* 0x000000ffff038224 */ /* 0x000fe400078e0000 */
[----:B------:R-:W-:Y:S02]  /*6000*/  IMAD R8, R6, R11, R8 ;  /* 0x0000000b06087224 */ /* 0x000fe400078e0208 */
[----:B------:R-:W-:Y:S02]  /*6010*/  IMAD R13, R3, R2, R13 ;  /* 0x00000002030d7224 */ /* 0x000fe400078e020d */
[----:B------:R-:W-:Y:S02]  /*6020*/  IMAD R8, R9, R6, R8 ;  /* 0x0000000609087224 */ /* 0x000fe400078e0208 */
.L_x_120:
[----:B------:R-:W-:Y:S05]  /*6030*/  BRA.U UP1, `(.L_x_121) ;  /* 0x0000000101107547 */ /* 0x000fea000b800000 */
[----:B------:R-:W-:Y:S04]  /*6040*/  MOV R0, UR13 ;  /* 0x0000000d00007c02 */ /* 0x000fe80008000f00 */
[----:B------:R-:W-:Y:S04]  /*6050*/  SHF.L.U32 R3, R0, 0x1f, RZ ;  /* 0x0000001f00037819 */ /* 0x000fe800000006ff */
[----:B------:R-:W1:Y:S02]  /*6060*/  SYNCS.PHASECHK.TRANS64.TRYWAIT P0, [UR6+0x378], R3 ;  /* 0x00037803ff0075a7 */ /* 0x000e640008001106 */
[----:B-1----:R-:W-:Y:S05]  /*6070*/  @!P0 BRA `(.L_x_122) ;  /* 0x0000003800e88947 */ /* 0x002fea0003800000 */
.L_x_121:
[----:B------:R-:W-:Y:S05]  /*6080*/  BRA.U !UP3, `(.L_x_123) ;  /* 0x000000010b347547 */ /* 0x000fea000b800000 */
[----:B------:R-:W-:Y:S01]  /*6090*/  UPLOP3.LUT UP0, UPT, UPT, UPT, UP2, 0x80, 0x8 ;  /* 0x000000000008789c */ /* 0x000fe20003f0f020 */
[----:B-1----:R-:W-:Y:S02]  /*60a0*/  HFMA2 R0, -RZ, RZ, 0, 5.9604644775390625e-08 ;  /* 0x00000001ff007431 */ /* 0x002fe400000001ff */
[----:B------:R-:W-:Y:S03]  /*60b0*/  IMAD.MOV.U32 R96, RZ, RZ, 0x1 ;  /* 0x00000001ff607424 */ /* 0x000fe600078e00ff */
[----:B------:R-:W-:Y:S05]  /*60c0*/  PLOP3.LUT P0, PT, PT, PT, UP0, 0x80, 0x8 ;  /* 0x000000000008781c */ /* 0x000fea0003f0f008 */
[----:B------:R-:W1:Y:S01]  /*60d0*/  @UP0 LDCU.64 UR8, c[0x0][0x888] ;  /* 0x00011100ff0807ac */ /* 0x000e620008000a00 */
[----:B------:R-:W-:Y:S07]  /*60e0*/  @UP0 UIMAD UR7, UR36, UR4, URZ ;  /* 0x00000004240702a4 */ /* 0x000fee000f8e02ff */
[----:B------:R-:W-:Y:S01]  /*60f0*/  @!P0 PRMT R96, R0, 0x7610, R96 ;  /* 0x0000761000608816 */ /* 0x000fe20000000060 */
[----:B-1----:R-:W-:Y:S03]  /*6100*/  @UP0 UIMAD.WIDE UR8, UR7, 0x4, UR8 ;  /* 0x00000004070808a5 */ /* 0x002fe6000f8e0208 */
[----:B------:R-:W1:Y:S03]  /*6110*/  @!UP0 LDCU UR7, c[0x0][0x880] ;  /* 0x00011000ff0787ac */ /* 0x000e660008000800 */
[----:B------:R-:W-:Y:S01]  /*6120*/  IMAD.U32 R10, RZ, RZ, UR8 ;  /* 0x00000008ff0a7e24 */ /* 0x000fe2000f8e00ff */
[----:B------:R-:W-:Y:S05]  /*6130*/  MOV R11, UR9 ;  /* 0x00000009000b7c02 */ /* 0x000fea0008000f00 */
[----:B-----5:R3:W5:Y:S02]  /*6140*/  @P0 LDG.E R49, desc[UR40][R10.64] ;  /* 0x000000280a310981 */ /* 0x020764000c1e1900 */
[----:B-1-3--:R-:W-:Y:S07]  /*6150*/  @!P0 IMAD.U32 R49, RZ, RZ, UR7 ;  /* 0x00000007ff318e24 */ /* 0x00afee000f8e00ff */
.L_x_123:
[----:B-----5:R-:W-:Y:S01]  /*6160*/  @!P4 FSETP.EQ.AND P5, PT, R49, RZ, PT ;  /* 0x000000ff3100c20b */ /* 0x020fe20003fa2000 */
[----:B------:R-:W-:Y:S01]  /*6170*/  @!UPT UIADD3 URZ, UPT, UPT, URZ, URZ, URZ ;  /* 0x000000fffffff290 */ /* 0x000fe2000fffe0ff */
[----:B------:R-:W-:Y:S11]  /*6180*/  @!P4 BRA `(.L_x_124) ;  /* 0x000000000014c947 */ /* 0x000ff60003800000 */
[----:B------:R-:W-:Y:S02]  /*6190*/  LOP3.LUT P0, RZ, R96, 0xff, RZ, 0xc0, !PT ;  /* 0x000000ff60ff7812 */ /* 0x000fe4000780c0ff */
[----:B------:R-:W-:Y:S04]  /*61a0*/  PLOP3.LUT P5, PT, PT, PT, UP0, 0x80, 0x8 ;  /* 0x000000000008781c */ /* 0x000fe80003faf008 */
[----:B------:R-:W-:Y:S07]  /*61b0*/  PLOP3.LUT P5, PT, P5, PT, PT, 0x8, 0x80 ;  /* 0x000000000080781c */ /* 0x000fee0002fae170 */
[----:B------:R-:W-:Y:S11]  /*61c0*/  @P0 FSETP.EQ.AND P5, PT, R49, RZ, PT ;  /* 0x000000ff3100020b */ /* 0x000ff60003fa2000 */
[----:B------:R-:W-:Y:S02]  /*61d0*/  @!UPT UIADD3 URZ, UPT, UPT, URZ, URZ, URZ ;  /* 0x000000fffffff290 */ /* 0x000fe4000fffe0ff */
.L_x_124:
[----:B------:R-:W3:Y:S01]  /*61e0*/  SYNCS.PHASECHK.TRANS64.TRYWAIT P4, [UR6+0x368], R26 ;  /* 0x0003681aff0075a7 */ /* 0x000ee20008081106 */
[----:B------:R-:W-:Y:S01]  /*61f0*/  @P3 SHF.R.U32.HI R27, RZ, 0x10, R21 ;  /* 0x00000010ff1b3819 */ /* 0x000fe20000011615 */
[----:B------:R-:W-:Y:S01]  /*6200*/  VIADD R29, R29, 0x1 ;  /* 0x000000011d1d7836 */ /* 0x000fe20000000000 */
[----:B------:R-:W5:Y:S08]  /*6210*/  LDC.64 R14, c[0x0][0xb10] ;  /* 0x0002c400ff0e7b82 */ /* 0x000f700000000a00 */
[----:B------:R-:W2:Y:S08]  /*6220*/  LDC.64 R10, c[0x0][0xb18] ;  /* 0x0002c600ff0a7b82 */ /* 0x000eb00000000a00 */
[----:B-1----:R-:W1:Y:S08]  /*6230*/  @!P1 LDC R0, c[0x0][0xb20] ;  /* 0x0002c800ff009b82 */ /* 0x002e700000000800 */
[----:B------:R-:W4:Y:S01]  /*6240*/  @!P1 LDC R3, c[0x0][0xb0c] ;  /* 0x0002c300ff039b82 */ /* 0x000f220000000800 */
[----:B-----5:R-:W-:Y:S05]  /*6250*/  @!P1 IMAD.HI.U32 R14, R13, R14, RZ ;  /* 0x0000000e0d0e9227 */ /* 0x020fea00078e00ff */
[----:B------:R-:W-:Y:S01]  /*6260*/  @!P1 SHF.R.U32.HI R14, RZ, R15, R14 ;  /* 0x0000000fff0e9219 */ /* 0x000fe2000001160e */
[----:B--2---:R-:W-:Y:S01]  /*6270*/  @!P1 IMAD.HI.U32 R11, R8, R11, RZ ;  /* 0x0000000b080b9227 */ /* 0x004fe200078e00ff */
[----:B------:R-:W-:Y:S04]  /*6280*/  @!P1 ISETP.NE.AND P0, PT, R10, 0x1, PT ;  /* 0x000000010a00980c */ /* 0x000fe80003f05270 */
[----:B-1----:R-:W-:Y:S02]  /*6290*/  @!P1 SHF.R.U32.HI R9, RZ, R0, R11 ;  /* 0x00000000ff099219 */ /* 0x002fe4000001160b */
[----:B----4-:R-:W-:Y:S02]  /*62a0*/  @!P1 ISETP.NE.AND P2, PT, R3, 0x1, PT ;  /* 0x000000010300980c */ /* 0x010fe40003f45270 */
[----:B------:R-:W-:Y:S02]  /*62b0*/  @!P1 SEL R9, R8, R9, !P0 ;  /* 0x0000000908099207 */ /* 0x000fe40004000000 */
[----:B------:R-:W-:Y:S02]  /*62c0*/  ELECT P0, URZ, PT ;  /* 0x0000000000ff782f */ /* 0x000fe40003800000 */
[----:B------:R-:W-:Y:S05]  /*62d0*/  @!P1 SEL R14, R13, R14, !P2 ;  /* 0x0000000e0d0e9207 */ /* 0x000fea0005000000 */
[----:B------:R-:W-:Y:S02]  /*62e0*/  @!P1 IMAD.IADD R0, R9, 0x1, -R14 ;  /* 0x0000000109009824 */ /* 0x000fe400078e0a0e */
[----:B------:R-:W-:Y:S02]  /*62f0*/  @!P1 IMAD.IADD R9, R14, 0x1, -R9 ;  /* 0x000000010e099824 */ /* 0x000fe400078e0a09 */
[----:B------:R-:W-:Y:S02]  /*6300*/  @!P1 IMAD R13, R0, R3, R13 ;  /* 0x00000003000d9224 */ /* 0x000fe400078e020d */
[----:B------:R-:W-:Y:S01]  /*6310*/  @!P1 IMAD R8, R9, R10, R8 ;  /* 0x0000000a09089224 */ /* 0x000fe200078e0208 */
[----:B---3--:R-:W-:Y:S06]  /*6320*/  @!P4 BRA `(.L_x_125) ;  /* 0x000000380054c947 */ /* 0x008fec0003800000 */
.L_x_276:
[----:B------:R-:W-:Y:S01]  /*6330*/  PLOP3.LUT P5, PT, P5, P0, PT, 0xf2, 0x2f ;  /* 0x00000000002f781c */ /* 0x000fe20002fa1e72 */
[----:B------:R-:W-:Y:S01]  /*6340*/  UMOV UR14, 0x0 ;  /* 0x00000000000e7882 */ /* 0x000fe20000000000 */
[----:B------:R-:W-:Y:S01]  /*6350*/  LOP3.LUT R30, R30, 0x1, RZ, 0x3c, !PT ;  /* 0x000000011e1e7812 */ /* 0x000fe200078e3cff */
[----:B------:R-:W-:Y:S01]  /*6360*/  UMOV UR15, 0x10000000 ;  /* 0x10000000000f7882 */ /* 0x000fe20000000000 */
[----:B------:R-:W-:Y:S01]  /*6370*/  UMOV UR12, UR36 ;  /* 0x00000024000c7c82 */ /* 0x000fe20008000000 */
[----:B------:R-:W-:Y:S08]  /*6380*/  @P3 R2UR UR36, R27 ;  /* 0x000000001b2432ca */ /* 0x000ff000000e0000 */
[----:B-1----:R-:W-:Y:S01]  /*6390*/  @!P5 IADD3 R3, P0, PT, R32, 0x580, RZ ;  /* 0x000005802003d810 */ /* 0x002fe20007f1e0ff */
[----:B------:R-:W-:Y:S01]  /*63a0*/  @!P5 IMAD.SHL.U32 R91, R91, 0x40, RZ ;  /* 0x000000405b5bd824 */ /* 0x000fe200078e00ff */
[----:B------:R-:W-:Y:S01]  /*63b0*/  VOTEU.ALL UP1, P5 ;  /* 0x0000000000ff7886 */ /* 0x000fe20002820000 */
[----:B------:R-:W-:Y:S01]  /*63c0*/  @!P5 IMAD.SHL.U32 R97, R97, 0x40, RZ ;  /* 0x000000406161d824 */ /* 0x000fe200078e00ff */
[----:B------:R-:W-:Y:S01]  /*63d0*/  @!P5 R2UR UR8, R3 ;  /* 0x000000000308d2ca */ /* 0x000fe200000e0000 */
[----:B------:R-:W-:Y:S01]  /*63e0*/  @!P5 IMAD.X R0, RZ, RZ, R33, P0 ;  /* 0x000000ffff00d224 */ /* 0x000fe200000e0621 */
[----:B------:R-:W-:Y:S01]  /*63f0*/  @!P5 R2UR UR10, R91 ;  /* 0x000000005b0ad2ca */ /* 0x000fe200000e0000 */
[----:B------:R-:W-:Y:S01]  /*6400*/  @!UP1 UIADD3 UR9, UPT, UPT, UR6, 0x360, URZ ;  /* 0x0000036006099890 */ /* 0x000fe2000fffe0ff */
[----:B------:R-:W-:Y:S01]  /*6410*/  @!P5 R2UR UR11, R97 ;  /* 0x00000000610bd2ca */ /* 0x000fe200000e0000 */
[----:B------:R-:W-:Y:S01]  /*6420*/  IMAD.IADD R91, R8, 0x1, R79 ;  /* 0x00000001085b7824 */ /* 0x000fe200078e024f */
[----:B------:R-:W-:Y:S01]  /*6430*/  @!P5 R2UR UR7, R0 ;  /* 0x000000000007d2ca */ /* 0x000fe200000e0000 */
[----:B------:R-:W-:Y:S01]  /*6440*/  IMAD.IADD R97, R13, 0x1, R90 ;  /* 0x000000010d617824 */ /* 0x000fe200078e025a */
[C---:B------:R-:W-:Y:S04]  /*6450*/  ISETP.NE.AND P0, PT, R29.reuse, 0x2, PT ;  /* 0x000000021d00780c */ /* 0x040fe80003f05270 */
[----:B------:R-:W-:Y:S01]  /*6460*/  SEL R3, RZ, 0x1, P0 ;  /* 0x00000001ff037807 */ /* 0x000fe20000000000 */
[----:B------:R-:W-:Y:S01]  /*6470*/  IMAD.U32 R10, RZ, RZ, UR8 ;  /* 0x00000008ff0a7e24 */ /* 0x000fe2000f8e00ff */
[----:B------:R-:W-:Y:S01]  /*6480*/  @!UP1 UIADD3 UR8, UPT, UPT, UR6, 0x600, URZ ;  /* 0x0000060006089890 */ /* 0x000fe2000fffe0ff */
[----:B------:R-:W-:Y:S01]  /*6490*/  SEL R29, R29, RZ, P0 ;  /* 0x000000ff1d1d7207 */ /* 0x000fe20000000000 */
[----:B------:R-:W-:Y:S01]  /*64a0*/  VOTEU.ALL UP1, P5 ;  /* 0x0000000000ff7886 */ /* 0x000fe20002820000 */
[----:B------:R-:W-:Y:S02]  /*64b0*/  LOP3.LUT R28, R28, R3, RZ, 0x3c, !PT ;  /* 0x000000031c1c7212 */ /* 0x000fe400078e3cff */
[----:B------:R-:W-:Y:S01]  /*64c0*/  IMAD.U32 R11, RZ, RZ, UR7 ;  /* 0x00000007ff0b7e24 */ /* 0x000fe2000f8e00ff */
[----:B------:R-:W-:Y:S04]  /*64d0*/  @!P5 R2UR UR16, R10 ;  /* 0x000000000a10d2ca */ /* 0x000fe800000e0000 */
[----:B------:R-:W-:Y:S11]  /*64e0*/  @!P5 R2UR UR17, R11 ;  /* 0x000000000b11d2ca */ /* 0x000ff600000e0000 */
[----:B------:R-:W-:Y:S02]  /*64f0*/  @!UPT UIADD3 URZ, UPT, UPT, URZ, URZ, URZ ;  /* 0x000000fffffff290 */ /* 0x000fe4000fffe0ff */
[----:B------:R3:W-:Y:S01]  /*6500*/  @!UP1 UTMALDG.3D [UR8], [UR16], desc[UR14] ;  /* 0x00000e08100095b4 */ /* 0x0007e20008011000 */
[----:B------:R3:W-:Y:S01]  /*6510*/  @!P5 SYNCS.ARRIVE.TRANS64.RED.A0TR RZ, [UR6+0x360], R25 ;  /* 0x00036019ffffd9a7 */ /* 0x0007e20008300406 */
[----:B------:R-:W-:Y:S01]  /*6520*/  UPLOP3.LUT UP1, UPT, UPT, UPT, UPT, 0x80, 0x8 ;  /* 0x000000000008789c */ /* 0x000fe20003f2f070 */
[----:B------:R-:W-:Y:S01]  /*6530*/  SYNCS.ARRIVE.TRANS64.RED.A1T0 RZ, [UR37], RZ ;  /* 0x000000ffffff79a7 */ /* 0x000fe20008100425 */
[----:B------:R-:W-:Y:S09]  /*6540*/  @P3 BRA `(.L_x_126) ;  /* 0xfffffff400b43947 */ /* 0x000ff2000383ffff */
[----:B------:R-:W-:Y:S07]  /*6550*/  MOV R0, UR6 ;  /* 0x0000000600007c02 */ /* 0x000fee0008000f00 */
.L_x_127:
[----:B-1----:R-:W-:-:S04]  /*6560*/  SHF.L.U32 R3, R30, 0x1f, RZ ;  /* 0x0000001f1e037819 */ /* 0x002fc800000006ff */
[----:B------:R1:W2:Y:S03]  /*6570*/  SYNCS.PHASECHK.TRANS64.TRYWAIT P0, [R0+URZ+0x368], R3 ;  /* 0x00036803000075a7 */ /* 0x0002a600080011ff */
[----:B--2---:R-:W-:Y:S05]  /*6580*/  @!P0 NANOSLEEP.SYNCS 0x989680 ;  /* 0x009896800000895d */ /* 0x004fea0003900000 */
[----:B------:R-:W2:Y:S02]  /*6590*/  @!P0 SYNCS.PHASECHK.TRANS64 P0, [R0+URZ+0x368], R3 ;  /* 0x00036803000085a7 */ /* 0x000ea400080010ff */
[----:B--23--:R-:W-:Y:S05]  /*65a0*/  @P0 EXIT ;  /* 0x000000000000094d */ /* 0x00cfea0003800000 */
[----:B------:R-:W-:Y:S05]  /*65b0*/  BRA `(.L_x_127) ;  /* 0xfffffffc00e87947 */ /* 0x000fea000383ffff */
.L_x_118:
[----:B------:R-:W-:-:S06]  /*65c0*/  UISETP.GE.AND UP1, UPT, UR8, 0x4, UPT ;  /* 0x000000040800788c */ /* 0x000fcc000bf26270 */
[----:B------:R-:W-:-:S13]  /*65d0*/  PLOP3.LUT P0, PT, PT, PT, UP1, 0x80, 0x8 ;  /* 0x000000000008781c */ /* 0x000fda0003f0f018 */
[----:B------:R-:W-:Y:S05]  /*65e0*/  @!P0 EXIT ;  /* 0x000000000000894d */ /* 0x000fea0003800000 */
[----:B------:R-:W-:Y:S01]  /*65f0*/  BAR.SYNC.DEFER_BLOCKING 0x6, 0xa0 ;  /* 0x0182800000007b1d */ /* 0x000fe20000010000 */
[C---:B------:R-:W-:Y:S02]  /*6600*/  IMAD.SHL.U32 R5, R101.reuse, 0x40, RZ ;  /* 0x0000004065057824 */ /* 0x040fe400078e00ff */
[----:B------:R-:W-:Y:S02]  /*6610*/  HFMA2 R111, -RZ, RZ, 0, 0 ;  /* 0x00000000ff6f7431 */ /* 0x000fe400000001ff */
[C---:B------:R-:W-:Y:S01]  /*6620*/  IMAD.SHL.U32 R0, R101.reuse, 0x20, RZ ;  /* 0x0000002065007824 */ /* 0x040fe200078e00ff */
[----:B------:R-:W-:Y:S01]  /*6630*/  CS2R R106, SRZ ;  /* 0x00000000006a7805 */ /* 0x000fe2000001ff00 */
[----:B------:R-:W-:Y:S01]  /*6640*/  IMAD.SHL.U32 R2, R101, 0x2, RZ ;  /* 0x0000000265027824 */ /* 0x000fe200078e00ff */
[----:B------:R-:W-:Y:S01]  /*6650*/  UMOV UR43, 0x400 ;  /* 0x00000400002b7882 */ /* 0x000fe20000000000 */
[----:B------:R-:W1:Y:S01]  /*6660*/  LDC R99, c[0x0][0x370] ;  /* 0x0000dc00ff637b82 */ /* 0x000e620000000800 */
[----:B------:R-:W-:Y:S01]  /*6670*/  ULEA UR43, UR37, UR43, 0x18 ;  /* 0x0000002b252b7291 */ /* 0x000fe2000f8ec0ff */
[----:B------:R-:W-:Y:S01]  /*6680*/  LOP3.LUT R7, R5, 0x180, RZ, 0xc0, !PT ;  /* 0x0000018005077812 */ /* 0x000fe200078ec0ff */
[C---:B------:R-:W-:Y:S01]  /*6690*/  IMAD.SHL.U32 R103, R101.reuse, 0x8, RZ ;  /* 0x0000000865677824 */ /* 0x040fe200078e00ff */
[----:B------:R-:W-:Y:S01]  /*66a0*/  LOP3.LUT R0, R0, 0xc00, RZ, 0xc0, !PT ;  /* 0x00000c0000007812 */ /* 0x000fe200078ec0ff */
[----:B------:R-:W-:Y:S01]  /*66b0*/  IMAD.U32 R46, R101, 0x10000, RZ ;  /* 0x00010000652e7824 */ /* 0x000fe200078e00ff */
[----:B------:R-:W-:Y:S01]  /*66c0*/  LOP3.LUT R2, R7, 0x20, R2, 0xf8, !PT ;  /* 0x0000002007027812 */ /* 0x000fe200078ef802 */
[----:B------:R-:W-:Y:S01]  /*66d0*/  UIADD3 UR4, UPT, UPT, UR43, 0x1600, URZ ;  /* 0x000016002b047890 */ /* 0x000fe2000fffe0ff */
[----:B------:R-:W2:Y:S01]  /*66e0*/  LDC R42, c[0x0][0xb0c] ;  /* 0x0002c300ff2a7b82 */ /* 0x000ea20000000800 */
[----:B------:R-:W-:Y:S01]  /*66f0*/  LOP3.LUT R0, R0, 0x40, R5, 0xf8, !PT ;  /* 0x0000004000007812 */ /* 0x000fe200078ef805 */
[----:B------:R-:W-:Y:S01]  /*6700*/  IMAD.MOV.U32 R44, RZ, RZ, RZ ;  /* 0x000000ffff2c7224 */ /* 0x000fe200078e00ff */
[----:B------:R-:W-:Y:S01]  /*6710*/  LOP3.LUT R103, R2, 0x30, R103, 0x78, !PT ;  /* 0x0000003002677812 */ /* 0x000fe200078e7867 */
[----:B------:R-:W-:Y:S01]  /*6720*/  IMAD.MOV.U32 R108, RZ, RZ, RZ ;  /* 0x000000ffff6c7224 */ /* 0x000fe200078e00ff */
[----:B------:R-:W-:Y:S01]  /*6730*/  LOP3.LUT R0, R0, 0x200, R5, 0xf8, !PT ;  /* 0x0000020000007812 */ /* 0x000fe200078ef805 */
[----:B------:R-:W-:Y:S01]  /*6740*/  IMAD.SHL.U32 R5, R101, 0x10, RZ ;  /* 0x0000001065057824 */ /* 0x000fe200078e00ff */
[----:B------:R-:W-:Y:S01]  /*6750*/  LOP3.LUT R46, R46, 0x600000, RZ, 0xc0, !PT ;  /* 0x006000002e2e7812 */ /* 0x000fe200078ec0ff */
[----:B------:R-:W4:Y:S01]  /*6760*/  LDC R98, c[0x0][0xb20] ;  /* 0x0002c800ff627b82 */ /* 0x000f220000000800 */
[----:B------:R-:W3:Y:S01]  /*6770*/  LDS R3, [UR43+0x430] ;  /* 0x0004302bff037984 */ /* 0x000ee20008000800 */
[----:B------:R-:W-:Y:S01]  /*6780*/  LOP3.LUT R103, R0, R103, RZ, 0xfc, !PT ;  /* 0x0000006700677212 */ /* 0x000fe200078efcff */
[----:B------:R-:W-:Y:S01]  /*6790*/  IMAD.U32 R109, RZ, RZ, UR4 ;  /* 0x00000004ff6d7e24 */ /* 0x000fe2000f8e00ff */
[----:B------:R-:W-:Y:S01]  /*67a0*/  LOP3.LUT R5, R5, 0x20, RZ, 0xc0, !PT ;  /* 0x0000002005057812 */ /* 0x000fe200078ec0ff */
[----:B------:R-:W1:Y:S01]  /*67b0*/  LDCU.64 UR46, c[0x0][0x348] ;  /* 0x00006900ff2e77ac */ /* 0x000e620008000a00 */
[----:B------:R-:W-:-:S02]  /*67c0*/  IADD3 R102, PT, PT, R103, UR43, RZ ;  /* 0x0000002b67667c10 */ /* 0x000fc4000fffe0ff */
[----:B------:R-:W1:Y:S01]  /*67d0*/  LDC R41, c[0x0][0xb30] ;  /* 0x0002cc00ff297b82 */ /* 0x000e620000000800 */
[----:B------:R-:W1:Y:S01]  /*67e0*/  LDCU.64 UR38, c[0x0][0x888] ;  /* 0x00011100ff2677ac */ /* 0x000e620008000a00 */
[----:B------:R-:W-:Y:S01]  /*67f0*/  IADD3 R102, PT, PT, -R5, 0x600, R102 ;  /* 0x0000060005667810 */ /* 0x000fe20007ffe166 */
[----:B------:R-:W-:-:S05]  /*6800*/  UIADD3 UR42, UPT, UPT, UR43, 0x600, URZ ;  /* 0x000006002b2a7890 */ /* 0x000fca000fffe0ff */
[----:B------:R-:W1:Y:S08]  /*6810*/  LDC.64 R88, c[0x0][0xb10] ;  /* 0x0002c400ff587b82 */ /* 0x000e700000000a00 */
[----:B------:R-:W1:Y:S08]  /*6820*/  LDC.64 R38, c[0x0][0xb18] ;  /* 0x0002c600ff267b82 */ /* 0x000e700000000a00 */
[----:B------:R-:W1:Y:S08]  /*6830*/  LDC.64 R84, c[0x0][0x888] ;  /* 0x00022200ff547b82 */ /* 0x000e700000000a00 */
[----:B------:R-:W1:Y:S01]  /*6840*/  LDC.64 R36, c[0x0][0xb28] ;  /* 0x0002ca00ff247b82 */ /* 0x000e620000000a00 */
[----:B---3--:R-:W-:-:S07]  /*6850*/  IMAD.IADD R46, R3, 0x1, R46 ;  /* 0x00000001032e7824 */ /* 0x008fce00078e022e */
[----:B------:R-:W3:Y:S08]  /*6860*/  LDC.64 R86, c[0x0][0x890] ;  /* 0x00022400ff567b82 */ /* 0x000ef00000000a00 */
[----:B------:R-:W1:Y:S08]  /*6870*/  LDC.64 R82, c[0x0][0x8b0] ;  /* 0x00022c00ff527b82 */ /* 0x000e700000000a00 */
[----:B------:R-:W1:Y:S08]  /*6880*/  LDC.64 R80, c[0x0][0x8a8] ;  /* 0x00022a00ff507b82 */ /* 0x000e700000000a00 */
[----:B--2-4-:R-:W1:Y:S02]  /*6890*/  LDC R100, c[0x0][0x374] ;  /* 0x0000dd00ff647b82 */ /* 0x014e640000000800 */
.L_x_145:
[----:B------:R-:W-:Y:S02]  /*68a0*/  LEA R0, R111, UR43, 0x3 ;  /* 0x0000002b6f007c11 */ /* 0x000fe4000f8e18ff */
[----:B------:R-:W-:Y:S02]  /*68b0*/  SHF.L.U32 R3, R107, 0x1f, RZ ;  /* 0x0000001f6b037819 */ /* 0x000fe400000006ff */
[----:B------:R-:W-:Y:S02]  /*68c0*/  LEA R16, R111, UR43, 0x4 ;  /* 0x0000002b6f107c11 */ /* 0x000fe4000f8e20ff */
[----:B--2---:R-:W2:Y:S02]  /*68d0*/  SYNCS.PHASECHK.TRANS64.TRYWAIT P0, [R0+URZ+0x380], R3 ;  /* 0x00038003000075a7 */ /* 0x004ea400080011ff */
[----:B-12---:R-:W-:Y:S05]  /*68e0*/  @!P0 BRA `(.L_x_128) ;  /* 0x0000003000fc8947 */ /* 0x006fea0003800000 */
.L_x_277:
[----:B------:R-:W4:Y:S01]  /*68f0*/  LDC.64 R12, c[0x0][0xb10] ;  /* 0x0002c400ff0c7b82 */ /* 0x000f220000000a00 */
[----:B------:R-:W3:Y:S01]  /*6900*/  LDS.128 R16, [R16+0x410] ;  /* 0x0004100010107984 */ /* 0x000ee20000000c00 */
[----:B-1----:R-:W-:Y:S01]  /*6910*/  ISETP.NE.AND P1, PT, R41, 0x1, PT ;  /* 0x000000012900780c */ /* 0x002fe20003f25270 */
[----:B--2---:R-:W-:Y:S01]  /*6920*/  VIADD R0, R0, 0x390 ;  /* 0x0000039000007836 */ /* 0x004fe20000000000 */
[----:B------:R-:W-:Y:S04]  /*6930*/  ISETP.GE.AND P0, PT, R40, 0x1, PT ;  /* 0x000000012800780c */ /* 0x000fe80003f06270 */
[----:B------:R-:W1:Y:S01]  /*6940*/  LDC.64 R10, c[0x0][0xb18] ;  /* 0x0002c600ff0a7b82 */ /* 0x000e620000000a00 */
[----:B------:R-:W-:Y:S01]  /*6950*/  PRMT R0, RZ, 0x654, R0 ;  /* 0x00000654ff007816 */ /* 0x000fe20000000000 */
[----:B------:R-:W-:Y:S01]  /*6960*/  @!PT LDS RZ, [RZ] ;  /* 0x00000000fffff984 */ /* 0x000fe20000000800 */
[----:B------:R-:W-:Y:S01]  /*6970*/  @!PT LDS RZ, [RZ] ;  /* 0x00000000fffff984 */ /* 0x000fe20000000800 */
[----:B------:R-:W-:Y:S01]  /*6980*/  @!PT LDS RZ, [RZ] ;  /* 0x00000000fffff984 */ /* 0x000fe20000000800 */
[----:B------:R-:W-:Y:S01]  /*6990*/  @!PT LDS RZ, [RZ] ;  /* 0x00000000fffff984 */ /* 0x000fe20000000800 */
[----:B------:R2:W-:Y:S06]  /*69a0*/  MEMBAR.ALL.CTA ;  /* 0x0000000000007992 */ /* 0x0005ec0000008000 */
[----:B--2---:R-:W2:Y:S01]  /*69b0*/  FENCE.VIEW.ASYNC.S ;  /* 0x00000000000073c6 */ /* 0x004ea20000000000 */
[----:B------:R-:W1:Y:S08]  /*69c0*/  @!P1 LDC R14, c[0x0][0xb20] ;  /* 0x0002c800ff0e9b82 */ /* 0x000e700000000800 */
[----:B------:R-:W1:Y:S01]  /*69d0*/  @!P1 LDC R9, c[0x0][0xb0c] ;  /* 0x0002c300ff099b82 */ /* 0x000e620000000800 */
[----:B--2---:R2:W-:Y:S01]  /*69e0*/  SYNCS.ARRIVE.TRANS64.RED.A1T0 RZ, [R0+URZ], RZ ;  /* 0x000000ff00ff79a7 */ /* 0x0045e200081004ff */
[----:B---3--:R-:W-:Y:S04]  /*69f0*/  LOP3.LUT P4, RZ, R18, 0x1, RZ, 0xc0, !PT ;  /* 0x0000000112ff7812 */ /* 0x008fe8000788c0ff */
[----:B------:R-:W-:Y:S09]  /*6a00*/  P2R R110, PR, RZ, 0x10 ;  /* 0x00000010ff6e7803 */ /* 0x000ff20000000000 */
[----:B------:R-:W-:Y:S02]  /*6a10*/  @P4 MOV R45, R16 ;  /* 0x00000010002d4202 */ /* 0x000fe40000000f00 */
[----:B------:R-:W-:Y:S01]  /*6a20*/  @P4 LOP3.LUT R43, R17, 0xffff, RZ, 0xc0, !PT ;  /* 0x0000ffff112b4812 */ /* 0x000fe200078ec0ff */
[----:B--2-4-:R-:W-:Y:S06]  /*6a30*/  @!P0 BRA `(.L_x_129) ;  /* 0x0000000000a48947 */ /* 0x014fec0003800000 */
[----:B------:R-:W-:Y:S01]  /*6a40*/  IMAD.HI.U32 R21, R100, R39, RZ ;  /* 0x0000002764157227 */ /* 0x000fe200078e00ff */
[----:B------:R-:W-:Y:S02]  /*6a50*/  ISETP.NE.AND P0, PT, R38, 0x1, PT ;  /* 0x000000012600780c */ /* 0x000fe40003f05270 */
[----:B------:R-:W-:Y:S01]  /*6a60*/  ISETP.NE.AND P2, PT, R40, 0x1, PT ;  /* 0x000000012800780c */ /* 0x000fe20003f45270 */
[----:B------:R-:W-:Y:S01]  /*6a70*/  IMAD.HI.U32 R20, R99, R88, RZ ;  /* 0x0000005863147227 */ /* 0x000fe200078e00ff */
[----:B------:R-:W-:Y:S02]  /*6a80*/  SHF.R.U32.HI R21, RZ, R98, R21 ;  /* 0x00000062ff157219 */ /* 0x000fe40000011615 */
[----:B------:R-:W-:Y:S01]  /*6a90*/  ISETP.NE.AND P3, PT, R42, 0x1, PT ;  /* 0x000000012a00780c */ /* 0x000fe20003f65270 */
[----:B------:R-:W-:Y:S01]  /*6aa0*/  IMAD.HI.U32 R24, R45, R88, RZ ;  /* 0x000000582d187227 */ /* 0x000fe200078e00ff */
[----:B------:R-:W-:Y:S02]  /*6ab0*/  SHF.R.U32.HI R20, RZ, R89, R20 ;  /* 0x00000059ff147219 */ /* 0x000fe40000011614 */
[----:B------:R-:W-:Y:S01]  /*6ac0*/  SEL R3, R100, R21, !P0 ;  /* 0x0000001564037207 */ /* 0x000fe20004000000 */
[----:B------:R-:W-:Y:S01]  /*6ad0*/  IMAD.HI.U32 R21, R43, R39, RZ ;  /* 0x000000272b157227 */ /* 0x000fe200078e00ff */
[----:B------:R-:W-:Y:S02]  /*6ae0*/  SEL R7, R99, R20, !P3 ;  /* 0x0000001463077207 */ /* 0x000fe40005800000 */
[----:B------:R-:W-:Y:S01]  /*6af0*/  SHF.R.U32.HI R24, RZ, R89, R24 ;  /* 0x00000059ff187219 */ /* 0x000fe20000011618 */
[-C--:B------:R-:W-:Y:S04]  /*6b00*/  IMAD.HI.U32 R20, R3, R36.reuse, RZ ;  /* 0x0000002403147227 */ /* 0x080fe800078e00ff */
[----:B------:R-:W-:Y:S01]  /*6b10*/  IMAD.HI.U32 R22, R7, R36, RZ ;  /* 0x0000002407167227 */ /* 0x000fe200078e00ff */
[-C--:B------:R-:W-:Y:S02]  /*6b20*/  @P2 SHF.R.U32.HI R3, RZ, R37.reuse, R20 ;  /* 0x00000025ff032219 */ /* 0x080fe40000011614 */
[----:B------:R-:W-:Y:S02]  /*6b30*/  SHF.R.U32.HI R20, RZ, R98, R21 ;  /* 0x00000062ff147219 */ /* 0x000fe40000011615 */
[----:B------:R-:W-:Y:S01]  /*6b40*/  @P2 SHF.R.U32.HI R7, RZ, R37, R22 ;  /* 0x00000025ff072219 */ /* 0x000fe20000011616 */
[C---:B------:R-:W-:Y:S01]  /*6b50*/  IMAD R2, R40.reuse, R3, RZ ;  /* 0x0000000328027224 */ /* 0x040fe200078e02ff */
[----:B------:R-:W-:Y:S02]  /*6b60*/  SEL R5, R43, R20, !P0 ;  /* 0x000000142b057207 */ /* 0x000fe40004000000 */
[----:B------:R-:W-:Y:S01]  /*6b70*/  SEL R3, R45, R24, !P3 ;  /* 0x000000182d037207 */ /* 0x000fe20005800000 */
[----:B------:R-:W-:Y:S01]  /*6b80*/  IMAD R4, R40, R7, RZ ;  /* 0x0000000728047224 */ /* 0x000fe200078e02ff */
[C---:B------:R-:W-:Y:S01]  /*6b90*/  ISETP.GE.AND P0, PT, R5.reuse, R2, PT ;  /* 0x000000020500720c */ /* 0x040fe20003f06270 */
[----:B------:R-:W-:Y:S03]  /*6ba0*/  IMAD.HI.U32 R6, R5, R36, RZ ;  /* 0x0000002405067227 */ /* 0x000fe600078e00ff */
[----:B------:R-:W-:Y:S01]  /*6bb0*/  ISETP.GE.OR P0, PT, R3, R4, P0 ;  /* 0x000000040300720c */ /* 0x000fe20000706670 */
[----:B------:R-:W-:Y:S01]  /*6bc0*/  IMAD.MOV R4, RZ, RZ, -R3 ;  /* 0x000000ffff047224 */ /* 0x000fe200078e0a03 */
[-C--:B------:R-:W-:Y:S03]  /*6bd0*/  SHF.R.U32.HI R6, RZ, R37.reuse, R6 ;  /* 0x00000025ff067219 */ /* 0x080fe60000011606 */
[----:B------:R-:W-:Y:S01]  /*6be0*/  IMAD R45, R42, R4, R45 ;  /* 0x000000042a2d7224 */ /* 0x000fe200078e022d */
[----:B------:R-:W-:Y:S05]  /*6bf0*/  SEL R15, R5, R6, !P2 ;  /* 0x00000006050f7207 */ /* 0x000fea0005000000 */
[----:B------:R-:W-:Y:S02]  /*6c00*/  IMAD.MOV R6, RZ, RZ, -R15 ;  /* 0x000000ffff067224 */ /* 0x000fe400078e0a0f */
[C---:B------:R-:W-:Y:S04]  /*6c10*/  @!P0 IMAD.HI.U32 R2, R3.reuse, R36, RZ ;  /* 0x0000002403028227 */ /* 0x040fe800078e00ff */
[----:B------:R-:W-:Y:S01]  /*6c20*/  IMAD R6, R40, R6, R5 ;  /* 0x0000000628067224 */ /* 0x000fe200078e0205 */
[----:B------:R-:W-:Y:S04]  /*6c30*/  @!P0 SHF.R.U32.HI R2, RZ, R37, R2 ;  /* 0x00000025ff028219 */ /* 0x000fe80000011602 */
[----:B------:R-:W-:Y:S02]  /*6c40*/  @!P0 SEL R0, R3, R2, !P2 ;  /* 0x0000000203008207 */ /* 0x000fe40005000000 */
[----:B------:R-:W-:Y:S02]  /*6c50*/  IADD3 R2, PT, PT, -R5, RZ, RZ ;  /* 0x000000ff05027210 */ /* 0x000fe40007ffe1ff */
[----:B------:R-:W-:Y:S01]  /*6c60*/  @!P0 IADD3 R8, PT, PT, R15, -R0, RZ ;  /* 0x800000000f088210 */ /* 0x000fe20007ffe0ff */
[----:B------:R-:W-:Y:S02]  /*6c70*/  @!P0 IMAD R0, R7, R6, R0 ;  /* 0x0000000607008224 */ /* 0x000fe400078e0200 */
[----:B------:R-:W-:Y:S02]  /*6c80*/  IMAD R43, R38, R2, R43 ;  /* 0x00000002262b7224 */ /* 0x000fe400078e022b */
[----:B------:R-:W-:Y:S02]  /*6c90*/  @!P0 IMAD R5, R8, R40, R3 ;  /* 0x0000002808058224 */ /* 0x000fe400078e0203 */
[----:B------:R-:W-:Y:S04]  /*6ca0*/  @!P0 IMAD.MOV.U32 R3, RZ, RZ, R0 ;  /* 0x000000ffff038224 */ /* 0x000fe800078e0000 */
[----:B------:R-:W-:Y:S02]  /*6cb0*/  IMAD R45, R3, R42, R45 ;  /* 0x0000002a032d7224 */ /* 0x000fe400078e022d */
[----:B------:R-:W-:Y:S07]  /*6cc0*/  IMAD R43, R5, R38, R43 ;  /* 0x00000026052b7224 */ /* 0x000fee00078e022b */
.L_x_129:
[----:B------:R-:W-:Y:S01]  /*6cd0*/  @!P1 IMAD.HI.U32 R0, R45, R12, RZ ;  /* 0x0000000c2d009227 */ /* 0x000fe200078e00ff */
[----:B-1----:R-:W-:Y:S01]  /*6ce0*/  @!P1 ISETP.NE.AND P0, PT, R10, 0x1, PT ;  /* 0x000000010a00980c */ /* 0x002fe20003f05270 */
[----:B------:R-:W-:Y:S01]  /*6cf0*/  ULOP3.LUT UP0, URZ, UR42, 0x1b0, URZ, 0xc0, !UPT ;  /* 0x000001b02aff7892 */ /* 0x000fe2000f80c0ff */
[----:B------:R-:W-:Y:S01]  /*6d00*/  @!P1 ISETP.NE.AND P2, PT, R9, 0x1, PT ;  /* 0x000000010900980c */ /* 0x000fe20003f45270 */
[----:B------:R-:W-:Y:S01]  /*6d10*/  @!P1 IMAD.HI.U32 R3, R43, R11, RZ ;  /* 0x0000000b2b039227 */ /* 0x000fe200078e00ff */
[----:B------:R-:W-:Y:S02]  /*6d20*/  @!P1 SHF.R.U32.HI R0, RZ, R13, R0 ;  /* 0x0000000dff009219 */ /* 0x000fe40000011600 */
[----:B------:R-:W-:Y:S01]  /*6d30*/  @P4 SHF.R.U32.HI R105, RZ, 0x10, R17 ;  /* 0x00000010ff694819 */ /* 0x000fe20000011611 */
[----:B------:R-:W-:Y:S01]  /*6d40*/  VIADD R111, R111, 0x1 ;  /* 0x000000016f6f7836 */ /* 0x000fe20000000000 */
[----:B------:R-:W-:Y:S02]  /*6d50*/  @!P1 SHF.R.U32.HI R2, RZ, R14, R3 ;  /* 0x0000000eff029219 */ /* 0x000fe40000011603 */
[----:B------:R-:W-:Y:S02]  /*6d60*/  @!P1 SEL R3, R45, R0, !P2 ;  /* 0x000000002d039207 */ /* 0x000fe40005000000 */
[----:B------:R-:W-:Y:S05]  /*6d70*/  @!P1 SEL R2, R43, R2, !P0 ;  /* 0x000000022b029207 */ /* 0x000fea0004000000 */
[----:B------:R-:W-:Y:S02]  /*6d80*/  @!P1 IMAD.IADD R0, R2, 0x1, -R3 ;  /* 0x0000000102009824 */ /* 0x000fe400078e0a03 */
[----:B------:R-:W-:Y:S02]  /*6d90*/  @!P1 IMAD.IADD R2, R3, 0x1, -R2 ;  /* 0x0000000103029824 */ /* 0x000fe400078e0a02 */
[----:B------:R-:W-:Y:S02]  /*6da0*/  @!P1 IMAD R45, R0, R9, R45 ;  /* 0x00000009002d9224 */ /* 0x000fe400078e022d */
[----:B------:R-:W-:Y:S01]  /*6db0*/  @!P1 IMAD R43, R2, R10, R43 ;  /* 0x0000000a022b9224 */ /* 0x000fe200078e022b */
[----:B------:R-:W-:Y:S06]  /*6dc0*/  BRA.U !UP0, `(.L_x_130) ;  /* 0x0000000108407547 */ /* 0x000fec000b800000 */
[----:B------:R-:W1:Y:S01]  /*6dd0*/  LDCU.64 UR8, c[0x4][0x80] ;  /* 0x01001000ff0877ac */ /* 0x000e620008000a00 */
[----:B------:R-:W-:Y:S01]  /*6de0*/  MOV R3, 0x0 ;  /* 0x0000000000037802 */ /* 0x000fe20000000f00 */
[----:B------:R-:W-:Y:S02]  /*6df0*/  HFMA2 R12, -RZ, RZ, 0, 5.9604644775390625e-08 ;  /* 0x00000001ff0c7431 */ /* 0x000fe400000001ff */
[----:B------:R-:W-:Y:S02]  /*6e00*/  IMAD.MOV.U32 R8, RZ, RZ, 0x70 ;  /* 0x00000070ff087424 */ /* 0x000fe400078e00ff */
[----:B------:R-:W-:Y:S01]  /*6e10*/  IMAD.MOV.U32 R13, RZ, RZ, RZ ;  /* 0x000000ffff0d7224 */ /* 0x000fe200078e00ff */
[----:B------:R-:W2:Y:S01]  /*6e20*/  LDCU.64 UR6, c[0x4][0x88] ;  /* 0x01001100ff0677ac */ /* 0x000ea20008000a00 */
[----:B------:R-:W3:Y:S01]  /*6e30*/  LDC.64 R2, c[0x4][R3] ;  /* 0x0100000003027b82 */ /* 0x000ee20000000a00 */
[----:B------:R-:W4:Y:S01]  /*6e40*/  LDCU.64 UR4, c[0x4][0x8] ;  /* 0x01000100ff0477ac */ /* 0x000f220008000a00 */
[----:B-1----:R-:W-:Y:S01]  /*6e50*/  MOV R5, UR9 ;  /* 0x0000000900057c02 */ /* 0x002fe20008000f00 */
[----:B------:R-:W-:Y:S01]  /*6e60*/  IMAD.U32 R4, RZ, RZ, UR8 ;  /* 0x00000008ff047e24 */ /* 0x000fe2000f8e00ff */
[----:B--2---:R-:W-:Y:S01]  /*6e70*/  MOV R7, UR7 ;  /* 0x0000000700077c02 */ /* 0x004fe20008000f00 */
[----:B------:R-:W-:Y:S01]  /*6e80*/  IMAD.U32 R6, RZ, RZ, UR6 ;  /* 0x00000006ff067e24 */ /* 0x000fe2000f8e00ff */
[----:B----4-:R-:W-:Y:S01]  /*6e90*/  MOV R11, UR5 ;  /* 0x00000005000b7c02 */ /* 0x010fe20008000f00 */
[----:B------:R-:W-:Y:S02]  /*6ea0*/  IMAD.U32 R10, RZ, RZ, UR4 ;  /* 0x00000004ff0a7e24 */ /* 0x000fe4000f8e00ff */
[----:B------:R-:W-:Y:S07]  /*6eb0*/  LEPC R20, `(.L_x_130) ;  /* 0x000000001014794e */ /* 0x000fee0000000000 */
[----:B---3-5:R-:W-:Y:S05]  /*6ec0*/  CALL.ABS.NOINC R2 ;  /* 0x0000000002007343 */ /* 0x028fea0003c00000 */
.L_x_130:
[----:B------:R-:W-:Y:S01]  /*6ed0*/  LOP3.LUT P0, RZ, R109, 0x1b0, RZ, 0xc0, !PT ;  /* 0x000001b06dff7812 */ /* 0x000fe2000780c0ff */
[----:B------:R-:W-:Y:S11]  /*6ee0*/  BSSY.RECONVERGENT B6, `(.L_x_131) ;  /* 0x0000013000067945 */ /* 0x000ff60003800200 */
[----:B------:R-:W-:Y:S01]  /*6ef0*/  @!UPT UIADD3 URZ, UPT, UPT, URZ, URZ, URZ ;  /* 0x000000fffffff290 */ /* 0x000fe2000fffe0ff */
[----:B------:R-:W-:Y:S05]  /*6f00*/  @!P0 BRA `(.L_x_132) ;  /* 0x0000000000408947 */ /* 0x000fea0003800000 */
        /* <DEDUP_REMOVED lines=16> */
.L_x_132:
[----:B------:R-:W-:Y:S05]  /*7010*/  BSYNC.RECONVERGENT B6 ;  /* 0x0000000000067941 */ /* 0x000fea0003800200 */
.L_x_131:
[----:B------:R-:W-:Y:S01]  /*7020*/  ISETP.NE.U32.AND P3, PT, R86, RZ, PT ;  /* 0x000000ff5600720c */ /* 0x000fe20003f65070 */
[----:B------:R-:W-:Y:S01]  /*7030*/  UISETP.NE.AND UP1, UPT, UR44, URZ, UPT ;  /* 0x000000ff2c00728c */ /* 0x000fe2000bf25270 */
[----:B------:R-:W-:Y:S02]  /*7040*/  ISETP.NE.U32.AND P4, PT, R82, RZ, PT ;  /* 0x000000ff5200720c */ /* 0x000fe40003f85070 */
[----:B------:R-:W-:Y:S02]  /*7050*/  ISETP.NE.AND.EX P3, PT, R87, RZ, PT, P3 ;  /* 0x000000ff5700720c */ /* 0x000fe40003f65330 */
[----:B------:R-:W-:Y:S02]  /*7060*/  PLOP3.LUT P1, PT, PT, PT, PT, 0x8, 0x80 ;  /* 0x000000000080781c */ /* 0x000fe40003f2e170 */
[----:B------:R-:W-:Y:S02]  /*7070*/  PLOP3.LUT P0, PT, PT, PT, UP1, 0x80, 0x8 ;  /* 0x000000000008781c */ /* 0x000fe40003f0f018 */
[----:B------:R-:W-:Y:S02]  /*7080*/  ISETP.NE.AND.EX P4, PT, R83, RZ, PT, P4 ;  /* 0x000000ff5300720c */ /* 0x000fe40003f85340 */
[----:B------:R-:W1:Y:S09]  /*7090*/  @UP1 LDCU.64 UR4, c[0x0][0x888] ;  /* 0x00011100ff0417ac */ /* 0x000e720008000a00 */
[----:B------:R-:W-:Y:S01]  /*70a0*/  @P0 PLOP3.LUT P1, PT, P3, PT, PT, 0x80, 0x8 ;  /* 0x000000000008081c */ /* 0x000fe20001f2f070 */
[----:B-1----:R-:W-:Y:S04]  /*70b0*/  @UP1 UISETP.NE.U32.AND UP0, UPT, UR4, URZ, UPT ;  /* 0x000000ff0400128c */ /* 0x002fe8000bf05070 */
[----:B------:R-:W-:Y:S04]  /*70c0*/  @UP1 UISETP.NE.AND.EX UP0, UPT, UR5, URZ, UPT, UP0 ;  /* 0x000000ff0500128c */ /* 0x000fe8000bf05300 */
[----:B------:R-:W-:Y:S01]  /*70d0*/  @UP1 USEL UR4, URZ, 0xffffffff, UP0 ;  /* 0xffffffffff041887 */ /* 0x000fe20008000000 */
[----:B------:R-:W-:Y:S11]  /*70e0*/  @!P3 BRA `(.L_x_133) ;  /* 0x00000000002cb947 */ /* 0x000ff60003800000 */
[----:B------:R-:W-:Y:S01]  /*70f0*/  ISETP.NE.U32.AND P2, PT, R84, RZ, PT ;  /* 0x000000ff5400720c */ /* 0x000fe20003f45070 */
[----:B------:R-:W-:Y:S03]  /*7100*/  IMAD.MOV.U32 R96, RZ, RZ, 0x1 ;  /* 0x00000001ff607424 */ /* 0x000fe600078e00ff */
[----:B------:R-:W-:Y:S11]  /*7110*/  ISETP.NE.AND.EX P2, PT, R85, RZ, PT, P2 ;  /* 0x000000ff5500720c */ /* 0x000ff60003f45320 */
[----:B------:R-:W-:Y:S02]  /*7120*/  @!UPT UIADD3 URZ, UPT, UPT, URZ, URZ, URZ ;  /* 0x000000fffffff290 */ /* 0x000fe4000fffe0ff */
[----:B------:R-:W1:Y:S01]  /*7130*/  @P2 LDC.64 R2, c[0x0][0x888] ;  /* 0x00022200ff022b82 */ /* 0x000e620000000a00 */
[----:B------:R-:W-:Y:S04]  /*7140*/  @P2 IMAD R0, R86, UR36, RZ ;  /* 0x0000002456002c24 */ /* 0x000fe8000f8e02ff */
[----:B-1----:R-:W-:Y:S04]  /*7150*/  @P2 IMAD.WIDE R2, R0, 0x4, R2 ;  /* 0x0000000400022825 */ /* 0x002fe800078e0202 */
[----:B------:R-:W-:Y:S01]  /*7160*/  HFMA2 R0, -RZ, RZ, 0, 5.9604644775390625e-08 ;  /* 0x00000001ff007431 */ /* 0x000fe200000001ff */
[----:B-----5:R1:W5:Y:S04]  /*7170*/  @P2 LDG.E R49, desc[UR40][R2.64] ;  /* 0x0000002802312981 */ /* 0x020368000c1e1900 */
[----:B------:R-:W-:Y:S01]  /*7180*/  @!P2 PRMT R96, R0, 0x7610, R96 ;  /* 0x000076100060a816 */ /* 0x000fe20000000060 */
[----:B-1----:R-:W2:Y:S06]  /*7190*/  @!P2 LDC R49, c[0x0][0x880] ;  /* 0x00022000ff31ab82 */ /* 0x002eac0000000800 */
.L_x_133:
[----:B------:R-:W-:Y:S05]  /*71a0*/  @!P4 BRA `(.L_x_134) ;  /* 0x000000000020c947 */ /* 0x000fea0003800000 */
[----:B------:R-:W-:Y:S04]  /*71b0*/  ISETP.NE.U32.AND P2, PT, R80, RZ, PT ;  /* 0x000000ff5000720c */ /* 0x000fe80003f45070 */
[----:B------:R-:W-:Y:S11]  /*71c0*/  ISETP.NE.AND.EX P2, PT, R81, RZ, PT, P2 ;  /* 0x000000ff5100720c */ /* 0x000ff60003f45320 */
[----:B------:R-:W-:Y:S02]  /*71d0*/  @!UPT UIADD3 URZ, UPT, UPT, URZ, URZ, URZ ;  /* 0x000000fffffff290 */ /* 0x000fe4000fffe0ff */
[----:B------:R-:W1:Y:S01]  /*71e0*/  @P2 LDC.64 R2, c[0x0][0x8a8] ;  /* 0x00022a00ff022b82 */ /* 0x000e620000000a00 */
[----:B------:R-:W-:Y:S04]  /*71f0*/  @P2 IMAD R0, R82, UR36, RZ ;  /* 0x0000002452002c24 */ /* 0x000fe8000f8e02ff */
[----:B-1----:R-:W-:Y:S05]  /*7200*/  @P2 IMAD.WIDE R2, R0, 0x4, R2 ;  /* 0x0000000400022825 */ /* 0x002fea00078e0202 */
[----:B-----5:R1:W5:Y:S02]  /*7210*/  @P2 LDG.E R47, desc[UR40][R2.64] ;  /* 0x00000028022f2981 */ /* 0x020364000c1e1900 */
[----:B-1----:R-:W3:Y:S02]  /*7220*/  @!P2 LDC R47, c[0x0][0x8a0] ;  /* 0x00022800ff2fab82 */ /* 0x002ee40000000800 */
.L_x_134:
[----:B--2--5:R-:W-:Y:S01]  /*7230*/  @P0 FSETP.NEU.AND P4, PT, R49, RZ, PT ;  /* 0x000000ff3100020b */ /* 0x024fe20003f8d000 */
[----:B------:R-:W-:Y:S01]  /*7240*/  IMAD.U32 R0, RZ, RZ, UR4 ;  /* 0x00000004ff007e24 */ /* 0x000fe2000f8e00ff */
[----:B------:R-:W-:Y:S01]  /*7250*/  @P0 LOP3.LUT P2, RZ, R96, 0xff, RZ, 0xc0, !PT ;  /* 0x000000ff60ff0812 */ /* 0x000fe2000784c0ff */
[----:B------:R-:W-:Y:S01]  /*7260*/  BSSY B1, `(.L_x_135) ;  /* 0x0000039000017945 */ /* 0x000fe20003800000 */
[----:B------:R-:W-:Y:S02]  /*7270*/  @P0 SEL R9, RZ, 0xffffffff, P4 ;  /* 0xffffffffff090807 */ /* 0x000fe40002000000 */
[----:B------:R-:W-:Y:S02]  /*7280*/  CS2R R54, SRZ ;  /* 0x0000000000367805 */ /* 0x000fe4000001ff00 */
[----:B------:R-:W-:Y:S02]  /*7290*/  LEA R92, R44, UR43, 0x3 ;  /* 0x0000002b2c5c7c11 */ /* 0x000fe4000f8e18ff */
[----:B------:R-:W-:Y:S02]  /*72a0*/  CS2R R52, SRZ ;  /* 0x0000000000347805 */ /* 0x000fe4000001ff00 */
[----:B------:R-:W-:Y:S02]  /*72b0*/  @P1 SEL R9, R0, R9, !P2 ;  /* 0x0000000900091207 */ /* 0x000fe40005000000 */
[----:B------:R-:W-:Y:S02]  /*72c0*/  CS2R R58, SRZ ;  /* 0x00000000003a7805 */ /* 0x000fe4000001ff00 */
[----:B------:R-:W-:Y:S02]  /*72d0*/  SHF.L.U32 R7, R108, 0x1f, RZ ;  /* 0x0000001f6c077819 */ /* 0x000fe400000006ff */
[----:B------:R-:W-:Y:S02]  /*72e0*/  CS2R R56, SRZ ;  /* 0x0000000000387805 */ /* 0x000fe4000001ff00 */
[----:B------:R-:W-:Y:S02]  /*72f0*/  @P0 LOP3.LUT R9, R9, 0x1, RZ, 0xc0, !PT ;  /* 0x0000000109090812 */ /* 0x000fe400078ec0ff */
[C---:B------:R-:W-:Y:S02]  /*7300*/  LEA.HI R5, R44.reuse, R44, RZ, 0x1 ;  /* 0x0000002c2c057211 */ /* 0x040fe400078f08ff */
[----:B------:R-:W-:Y:S02]  /*7310*/  ISETP.NE.U32.OR P1, PT, R9, 0x1, !P0 ;  /* 0x000000010900780c */ /* 0x000fe40004725470 */
[----:B------:R-:W-:Y:S01]  /*7320*/  PLOP3.LUT P5, PT, PT, PT, PT, 0x8, 0x80 ;  /* 0x000000000080781c */ /* 0x000fe20003fae170 */
[C---:B------:R-:W-:Y:S01]  /*7330*/  IMAD.SHL.U32 R3, R5.reuse, 0x20, RZ ;  /* 0x0000002005037824 */ /* 0x040fe200078e00ff */
[----:B------:R-:W-:Y:S04]  /*7340*/  LOP3.LUT R5, R5, 0xffe, RZ, 0xc0, !PT ;  /* 0x00000ffe05057812 */ /* 0x000fe800078ec0ff */
[----:B------:R-:W-:Y:S01]  /*7350*/  LOP3.LUT R3, R3, 0xffffffc0, RZ, 0xc0, !PT ;  /* 0xffffffc003037812 */ /* 0x000fe200078ec0ff */
[----:B------:R-:W-:Y:S04]  /*7360*/  IMAD.IADD R32, R44, 0x1, -R5 ;  /* 0x000000012c207824 */ /* 0x000fe800078e0a05 */
[----:B------:R-:W-:Y:S01]  /*7370*/  @P1 SHF.L.U32 R2, R106, 0x1f, RZ ;  /* 0x0000001f6a021819 */ /* 0x000fe200000006ff */
[----:B------:R-:W-:Y:S03]  /*7380*/  IMAD.IADD R3, R46, 0x1, R3 ;  /* 0x000000012e037824 */ /* 0x000fe600078e0203 */
[----:B------:R-:W1:Y:S01]  /*7390*/  @P1 SYNCS.PHASECHK.TRANS64.TRYWAIT P0, [UR43+0x360], R2 ;  /* 0x00036002ff0015a7 */ /* 0x000e62000800112b */
[----:B------:R-:W-:Y:S01]  /*73a0*/  IMAD R32, R32, 0x100000, R3 ;  /* 0x0010000020207824 */ /* 0x000fe200078e0203 */
[----:B------:R2:W4:Y:S01]  /*73b0*/  SYNCS.PHASECHK.TRANS64.TRYWAIT P4, [R92+URZ+0x3a0], R7 ;  /* 0x0003a0075c0075a7 */ /* 0x00052200080811ff */
[----:B-1----:R-:W-:Y:S01]  /*73c0*/  @P1 PLOP3.LUT P5, PT, P0, PT, PT, 0x8, 0x80 ;  /* 0x000000000080181c */ /* 0x002fe200007ae170 */
[----:B------:R-:W-:Y:S01]  /*73d0*/  @!UPT UIADD3 URZ, UPT, UPT, URZ, URZ, URZ ;  /* 0x000000fffffff290 */ /* 0x000fe2000fffe0ff */
[----:B--2---:R-:W-:Y:S11]  /*73e0*/  @!P1 BRA `(.L_x_136) ;  /* 0x0000000000809947 */ /* 0x004ff60003800000 */
[----:B------:R-:W-:Y:S01]  /*73f0*/  ISETP.NE.U32.AND P0, PT, RZ, UR38, PT ;  /* 0x00000026ff007c0c */ /* 0x000fe2000bf05070 */
[----:B------:R-:W-:Y:S01]  /*7400*/  BSSY B0, `(.L_x_137) ;  /* 0x0000012000007945 */ /* 0x000fe20003800000 */
[----:B------:R-:W-:Y:S02]  /*7410*/  FSETP.NEU.AND P2, PT, R49, RZ, PT ;  /* 0x000000ff3100720b */ /* 0x000fe40003f4d000 */
[----:B------:R-:W-:Y:S02]  /*7420*/  CS2R R58, SRZ ;  /* 0x00000000003a7805 */ /* 0x000fe4000001ff00 */
[----:B------:R-:W-:Y:S02]  /*7430*/  ISETP.NE.AND.EX P0, PT, RZ, UR39, PT, P0 ;  /* 0x00000027ff007c0c */ /* 0x000fe4000bf05300 */
[----:B------:R-:W-:Y:S02]  /*7440*/  CS2R R56, SRZ ;  /* 0x0000000000387805 */ /* 0x000fe4000001ff00 */
[----:B------:R-:W-:Y:S02]  /*7450*/  LOP3.LUT P1, RZ, R96, 0xff, RZ, 0xc0, !PT ;  /* 0x000000ff60ff7812 */ /* 0x000fe4000782c0ff */
[----:B------:R-:W-:Y:S02]  /*7460*/  CS2R R54, SRZ ;  /* 0x0000000000367805 */ /* 0x000fe4000001ff00 */
[----:B------:R-:W-:Y:S02]  /*7470*/  SEL R0, RZ, 0xffffffff, P2 ;  /* 0xffffffffff007807 */ /* 0x000fe40001000000 */
[----:B------:R-:W-:Y:S02]  /*7480*/  CS2R R52, SRZ ;  /* 0x0000000000347805 */ /* 0x000fe4000001ff00 */
[----:B------:R-:W-:Y:S04]  /*7490*/  SEL R3, RZ, 0xffffffff, P0 ;  /* 0xffffffffff037807 */ /* 0x000fe80000000000 */
[----:B------:R-:W-:Y:S04]  /*74a0*/  @P3 SEL R0, R3, R0, !P1 ;  /* 0x0000000003003207 */ /* 0x000fe80004800000 */
[----:B------:R-:W-:Y:S04]  /*74b0*/  LOP3.LUT R0, R0, 0x1, RZ, 0xc0, !PT ;  /* 0x0000000100007812 */ /* 0x000fe800078ec0ff */
[----:B------:R-:W-:Y:S01]  /*74c0*/  ISETP.NE.U32.AND P0, PT, R0, 0x1, PT ;  /* 0x000000010000780c */ /* 0x000fe20003f05070 */
[----:B------:R-:W-:Y:S01]  /*74d0*/  @!UPT UIADD3 URZ, UPT, UPT, URZ, URZ, URZ ;  /* 0x000000fffffff290 */ /* 0x000fe2000fffe0ff */
[----:B------:R-:W-:Y:S11]  /*74e0*/  @!P5 BRA `(.L_x_138) ;  /* 0x00000000000cd947 */ /* 0x000ff60003800000 */
[----:B------:R-:W-:Y:S04]  /*74f0*/  SHF.L.U32 R3, R106, 0x1f, RZ ;  /* 0x0000001f6a037819 */ /* 0x000fe800000006ff */
[----:B------:R-:W1:Y:S02]  /*7500*/  SYNCS.PHASECHK.TRANS64.TRYWAIT P1, [UR43+0x360], R3 ;  /* 0x00036003ff0075a7 */ /* 0x000e64000802112b */
[----:B-1----:R-:W-:Y:S05]  /*7510*/  @!P1 BRA `(.L_x_139) ;  /* 0x0000002800049947 */ /* 0x002fea0003800000 */
.L_x_138:
[----:B------:R-:W-:Y:S05]  /*7520*/  BSYNC B0 ;  /* 0x0000000000007941 */ /* 0x000fea0003800000 */
.L_x_137:
[----:B------:R2:W1:Y:S01]  /*7530*/  @P0 LDS.128 R56, [R103+UR43+0x600] ;  /* 0x0006002b67380984 */ /* 0x0004620008000c00 */
[----:B------:R-:W-:Y:S01]  /*7540*/  UIADD3 UR4, UPT, UPT, UR43, 0x368, URZ ;  /* 0x000003682b047890 */ /* 0x000fe2000fffe0ff */
[----:B------:R-:W-:Y:S02]  /*7550*/  LOP3.LUT R106, R106, 0x1, RZ, 0x3c, !PT ;  /* 0x000000016a6a7812 */ /* 0x000fe400078e3cff */
[----:B------:R2:W1:Y:S01]  /*7560*/  @P0 LDS.128 R52, [R102+0x10] ;  /* 0x0000100066340984 */ /* 0x0004620000000c00 */
[----:B------:R-:W-:Y:S01]  /*7570*/  UPRMT UR4, UR37, 0x654, UR4 ;  /* 0x0000065425047896 */ /* 0x000fe20008000004 */
[----:B------:R-:W-:Y:S01]  /*7580*/  @!PT LDS RZ, [RZ] ;  /* 0x00000000fffff984 */ /* 0x000fe20000000800 */
[----:B------:R-:W-:Y:S01]  /*7590*/  @!PT LDS RZ, [RZ] ;  /* 0x00000000fffff984 */ /* 0x000fe20000000800 */
[----:B------:R-:W-:Y:S01]  /*75a0*/  @!PT LDS RZ, [RZ] ;  /* 0x00000000fffff984 */ /* 0x000fe20000000800 */
[----:B------:R-:W-:Y:S01]  /*75b0*/  @!PT LDS RZ, [RZ] ;  /* 0x00000000fffff984 */ /* 0x000fe20000000800 */
[----:B------:R5:W-:Y:S06]  /*75c0*/  MEMBAR.ALL.CTA ;  /* 0x0000000000007992 */ /* 0x000bec0000008000 */
[----:B-----5:R-:W5:Y:S02]  /*75d0*/  FENCE.VIEW.ASYNC.S ;  /* 0x00000000000073c6 */ /* 0x020f640000000000 */
[----:B-----5:R-:W-:Y:S03]  /*75e0*/  SYNCS.ARRIVE.TRANS64.RED.A1T0 RZ, [UR4], RZ ;  /* 0x000000ffffff79a7 */ /* 0x020fe60008100404 */
.L_x_136:
[----:B------:R-:W-:Y:S05]  /*75f0*/  BSYNC B1 ;  /* 0x0000000000017941 */ /* 0x000fea0003800000 */
.L_x_135:
[----:B-1----:R-:W-:Y:S04]  /*7600*/  SHF.R.U32.HI R3, RZ, 0x15, R32 ;  /* 0x00000015ff037819 */ /* 0x002fe80000011620 */
[----:B------:R-:W-:Y:S01]  /*7610*/  LOP3.LUT P0, RZ, R3, 0x3, R104, 0x48, !PT ;  /* 0x0000000303ff7812 */ /* 0x000fe20007804868 */
[----:B------:R-:W-:Y:S01]  /*7620*/  @!UPT UIADD3 URZ, UPT, UPT, URZ, URZ, URZ ;  /* 0x000000fffffff290 */ /* 0x000fe2000fffe0ff */
[----:B----4-:R-:W-:Y:S11]  /*7630*/  @P4 BRA `(.L_x_140) ;  /* 0x0000000000084947 */ /* 0x010ff60003800000 */
[----:B------:R-:W1:Y:S02]  /*7640*/  SYNCS.PHASECHK.TRANS64.TRYWAIT P1, [R92+URZ+0x3a0], R7 ;  /* 0x0003a0075c0075a7 */ /* 0x000e6400080211ff */
[----:B-1----:R-:W-:Y:S05]  /*7650*/  @!P1 BRA `(.L_x_141) ;  /* 0x0000002400cc9947 */ /* 0x002fea0003800000 */
.L_x_140:
[----:B------:R-:W-:Y:S05]  /*7660*/  @!P0 BRA `(.L_x_142) ;  /* 0x0000000000408947 */ /* 0x000fea0003800000 */
[----:B------:R-:W4:Y:S01]  /*7670*/  LDCU.64 UR8, c[0x4][0x70] ;  /* 0x01000e00ff0877ac */ /* 0x000f220008000a00 */
[----:B------:R-:W-:Y:S01]  /*7680*/  MOV R3, 0x0 ;  /* 0x0000000000037802 */ /* 0x000fe20000000f00 */
[----:B------:R-:W-:Y:S02]  /*7690*/  HFMA2 R12, -RZ, RZ, 0, 5.9604644775390625e-08 ;  /* 0x00000001ff0c7431 */ /* 0x000fe400000001ff */
[----:B------:R-:W-:Y:S02]  /*76a0*/  IMAD.MOV.U32 R8, RZ, RZ, 0x192 ;  /* 0x00000192ff087424 */ /* 0x000fe400078e00ff */
[----:B------:R-:W-:Y:S01]  /*76b0*/  IMAD.MOV.U32 R13, RZ, RZ, RZ ;  /* 0x000000ffff0d7224 */ /* 0x000fe200078e00ff */
[----:B------:R-:W1:Y:S01]  /*76c0*/  LDCU.64 UR6, c[0x4][0x78] ;  /* 0x01000f00ff0677ac */ /* 0x000e620008000a00 */
[----:B------:R-:W2:Y:S01]  /*76d0*/  LDC.64 R2, c[0x4][R3] ;  /* 0x0100000003027b82 */ /* 0x000ea20000000a00 */
[----:B------:R-:W5:Y:S01]  /*76e0*/  LDCU.64 UR4, c[0x4][0x10] ;  /* 0x01000200ff0477ac */ /* 0x000f620008000a00 */
[----:B----4-:R-:W-:Y:S01]  /*76f0*/  MOV R5, UR9 ;  /* 0x0000000900057c02 */ /* 0x010fe20008000f00 */
[----:B------:R-:W-:Y:S01]  /*7700*/  IMAD.U32 R4, RZ, RZ, UR8 ;  /* 0x00000008ff047e24 */ /* 0x000fe2000f8e00ff */
[----:B-1----:R-:W-:Y:S01]  /*7710*/  MOV R7, UR7 ;  /* 0x0000000700077c02 */ /* 0x002fe20008000f00 */
[----:B------:R-:W-:Y:S01]  /*7720*/  IMAD.U32 R6, RZ, RZ, UR6 ;  /* 0x00000006ff067e24 */ /* 0x000fe2000f8e00ff */
[----:B-----5:R-:W-:Y:S01]  /*7730*/  MOV R11, UR5 ;  /* 0x00000005000b7c02 */ /* 0x020fe20008000f00 */
[----:B------:R-:W-:Y:S02]  /*7740*/  IMAD.U32 R10, RZ, RZ, UR4 ;  /* 0x00000004ff0a7e24 */ /* 0x000fe4000f8e00ff */
[----:B------:R-:W-:Y:S07]  /*7750*/  LEPC R20, `(.L_x_142) ;  /* 0x000000001014794e */ /* 0x000fee0000000000 */
[----:B--23--:R-:W-:Y:S05]  /*7760*/  CALL.ABS.NOINC R2 ;  /* 0x0000000002007343 */ /* 0x00cfea0003c00000 */
.L_x_142:
[----:B------:R-:W-:Y:S01]  /*7770*/  LOP3.LUT P0, RZ, R101, 0x60, RZ, 0xc0, !PT ;  /* 0x0000006065ff7812 */ /* 0x000fe2000780c0ff */
[----:B------:R-:W-:Y:S05]  /*7780*/  WARPSYNC.ALL ;  /* 0x0000000000007948 */ /* 0x000fea0003800000 */
[----:B------:R-:W-:Y:S01]  /*7790*/  R2UR UR4, R32 ;  /* 0x00000000200472ca */ /* 0x000fe200000e0000 */
[----:B------:R-:W-:Y:S01]  /*77a0*/  BSSY.RECONVERGENT B0, `(.L_x_143) ;  /* 0x00000a0000007945 */ /* 0x000fe20003800200 */
[-C--:B------:R-:W-:Y:S02]  /*77b0*/  F2FP.F16.E5M2.UNPACK_B R50, R56.reuse ;  /* 0x00000038ff32723e */ /* 0x080fe400020004ff */
[----:B------:R-:W-:Y:S02]  /*77c0*/  F2FP.F16.E5M2.UNPACK_B R63, R56.H1 ;  /* 0x00000038ff3f723e */ /* 0x000fe400030004ff */
[-C--:B------:R-:W-:Y:S01]  /*77d0*/  F2FP.F16.E5M2.UNPACK_B R56, R57.reuse ;  /* 0x00000039ff38723e */ /* 0x080fe200020004ff */
[--C-:B------:R-:W-:Y:S01]  /*77e0*/  HADD2.F32 R48, -RZ, R50.reuse.H0_H0 ;  /* 0x20000032ff307230 */ /* 0x100fe20000004100 */
[----:B------:R-:W-:Y:S01]  /*77f0*/  F2FP.F16.E5M2.UNPACK_B R57, R57.H1 ;  /* 0x00000039ff39723e */ /* 0x000fe200030004ff */
[----:B------:R-:W-:Y:S01]  /*7800*/  HADD2.F32 R50, -RZ, R50.H1_H1 ;  /* 0x30000032ff327230 */ /* 0x000fe20000004100 */
[-C--:B------:R-:W-:Y:S01]  /*7810*/  F2FP.F16.E5M2.UNPACK_B R66, R52.reuse ;  /* 0x00000034ff42723e */ /* 0x080fe200020004ff */
[--C-:B------:R-:W-:Y:S01]  /*7820*/  HADD2.F32 R51, -RZ, R63.reuse.H0_H0 ;  /* 0x2000003fff337230 */ /* 0x100fe20000004100 */
[----:B------:R-:W-:Y:S01]  /*7830*/  F2FP.F16.E5M2.UNPACK_B R68, R52.H1 ;  /* 0x00000034ff44723e */ /* 0x000fe200030004ff */
[----:B-1----:R-:W-:Y:S01]  /*7840*/  LDTM.16dp32bit_t0_t15.x32 R4, tmem[UR4] ;  /* 0x00000004000479ee */ /* 0x002fe20008a80000 */
[----:B------:R-:W3:Y:S01]  /*7850*/  LDTM.16dp32bit_t16_t31.x32 R4, tmem[UR4+0x20] ;  /* 0x00002004000479ee */ /* 0x000ee20008aa0000 */
[----:B------:R-:W-:Y:S01]  /*7860*/  NOP ;  /* 0x0000000000007918 */ /* 0x000fe20000000000 */
[----:B------:R-:W-:Y:S01]  /*7870*/  R2UR UR5, R92 ;  /* 0x000000005c0572ca */ /* 0x000fe200000e0000 */
[--C-:B------:R-:W-:Y:S01]  /*7880*/  HADD2.F32 R65, -RZ, R66.reuse.H0_H0 ;  /* 0x20000042ff417230 */ /* 0x100fe20000004100 */
[----:B------:R-:W-:Y:S01]  /*7890*/  F2FP.F16.E5M2.UNPACK_B R61, R58 ;  /* 0x0000003aff3d723e */ /* 0x000fe200020004ff */
[----:B------:R-:W-:Y:S01]  /*78a0*/  HADD2.F32 R67, -RZ, R66.H1_H1 ;  /* 0x30000042ff437230 */ /* 0x000fe20000004100 */
[-C--:B------:R-:W-:Y:S01]  /*78b0*/  F2FP.F16.E5M2.UNPACK_B R70, R53.reuse ;  /* 0x00000035ff46723e */ /* 0x080fe200020004ff */
[----:B------:R-:W-:Y:S01]  /*78c0*/  HADD2.F32 R52, -RZ, R63.H1_H1 ;  /* 0x3000003fff347230 */ /* 0x000fe20000004100 */
[----:B------:R-:W-:Y:S01]  /*78d0*/  F2FP.F16.E5M2.UNPACK_B R72, R53.H1 ;  /* 0x00000035ff48723e */ /* 0x000fe200030004ff */
[----:B------:R-:W-:Y:S01]  /*78e0*/  HADD2.F32 R53, -RZ, R56.H0_H0 ;  /* 0x20000038ff357230 */ /* 0x000fe20000004100 */
[-C--:B------:R-:W-:Y:S01]  /*78f0*/  F2FP.F16.E5M2.UNPACK_B R74, R54.reuse ;  /* 0x00000036ff4a723e */ /* 0x080fe200020004ff */
[----:B------:R-:W-:Y:S01]  /*7900*/  HADD2.F32 R69, -RZ, R70.H0_H0 ;  /* 0x20000046ff457230 */ /* 0x000fe20000004100 */
[----:B------:R-:W-:Y:S01]  /*7910*/  F2FP.F16.E5M2.UNPACK_B R76, R54.H1 ;  /* 0x00000036ff4c723e */ /* 0x000fe200030004ff */
[----:B------:R-:W-:Y:S01]  /*7920*/  HADD2.F32 R54, -RZ, R56.H1_H1 ;  /* 0x30000038ff367230 */ /* 0x000fe20000004100 */
[----:B------:R-:W-:Y:S01]  /*7930*/  F2FP.F16.E5M2.UNPACK_B R60, R58.H1 ;  /* 0x0000003aff3c723e */ /* 0x000fe200030004ff */
[----:B------:R-:W-:Y:S01]  /*7940*/  UIADD3 UR5, UPT, UPT, UR5, 0x3c0, URZ ;  /* 0x000003c005057890 */ /* 0x000fe2000fffe0ff */
[----:B------:R-:W-:Y:S01]  /*7950*/  HADD2.F32 R58, -RZ, R61.H1_H1 ;  /* 0x3000003dff3a7230 */ /* 0x000fe20000004100 */
[----:B------:R-:W-:Y:S01]  /*7960*/  F2FP.F16.E5M2.UNPACK_B R77, R55 ;  /* 0x00000037ff4d723e */ /* 0x000fe200020004ff */
[----:B------:R-:W-:Y:S01]  /*7970*/  HADD2.F32 R70, -RZ, R70.H1_H1 ;  /* 0x30000046ff467230 */ /* 0x000fe20000004100 */
[----:B------:R-:W-:Y:S01]  /*7980*/  UPRMT UR5, UR37, 0x654, UR5 ;  /* 0x0000065425057896 */ /* 0x000fe20008000005 */
[--C-:B------:R-:W-:Y:S01]  /*7990*/  HADD2.F32 R73, -RZ, R74.reuse.H0_H0 ;  /* 0x2000004aff497230 */ /* 0x100fe20000004100 */
[----:B------:R-:W-:Y:S01]  /*79a0*/  F2FP.F16.E5M2.UNPACK_B R62, R59 ;  /* 0x0000003bff3e723e */ /* 0x000fe200020004ff */
[----:B------:R-:W-:Y:S01]  /*79b0*/  HADD2.F32 R74, -RZ, R74.H1_H1 ;  /* 0x3000004aff4a7230 */ /* 0x000fe20000004100 */
[----:B------:R-:W-:Y:S01]  /*79c0*/  F2FP.F16.E5M2.UNPACK_B R78, R55.H1 ;  /* 0x00000037ff4e723e */ /* 0x000fe200030004ff */
[C---:B---3--:R-:W-:Y:S01]  /*79d0*/  FMUL R4, R47.reuse, R4 ;  /* 0x000000042f047220 */ /* 0x048fe20000400000 */
[C---:B------:R-:W-:Y:S01]  /*79e0*/  FMUL R5, R47.reuse, R5 ;  /* 0x000000052f057220 */ /* 0x040fe20000400000 */
[C---:B------:R-:W-:Y:S01]  /*79f0*/  FMUL R8, R47.reuse, R8 ;  /* 0x000000082f087220 */ /* 0x040fe20000400000 */
[----:B------:R-:W-:Y:S01]  /*7a00*/  FMUL R9, R47, R9 ;  /* 0x000000092f097220 */ /* 0x000fe20000400000 */
[----:B------:R-:W-:Y:S01]  /*7a10*/  SYNCS.ARRIVE.TRANS64.RED.A1T0 RZ, [UR5], RZ ;  /* 0x000000ffffff79a7 */ /* 0x000fe20008100405 */
[C---:B------:R-:W-:Y:S01]  /*7a20*/  FFMA R4, R49.reuse, R48, R4 ;  /* 0x0000003031047223 */ /* 0x040fe20000000004 */
[----:B------:R-:W-:Y:S01]  /*7a30*/  FFMA R5, R49, R50, R5 ;  /* 0x0000003231057223 */ /* 0x000fe20000000005 */
[C---:B------:R-:W-:Y:S01]  /*7a40*/  FMUL R12, R47.reuse, R12 ;  /* 0x0000000c2f0c7220 */ /* 0x040fe20000400000 */
        /* <DEDUP_REMOVED lines=9> */
[----:B------:R-:W-:Y:S02]  /*7ae0*/  HADD2.F32 R48, -RZ, R77.H1_H1 ;  /* 0x3000004dff307230 */ /* 0x000fe40000004100 */
[C---:B------:R-:W-:Y:S01]  /*7af0*/  FMUL R28, R47.reuse, R32 ;  /* 0x000000202f1c7220 */ /* 0x040fe20000400000 */
[C---:B------:R-:W-:Y:S01]  /*7b00*/  FMUL R29, R47.reuse, R33 ;  /* 0x000000212f1d7220 */ /* 0x040fe20000400000 */
[C---:B------:R-:W-:Y:S01]  /*7b10*/  FMUL R6, R47.reuse, R6 ;  /* 0x000000062f067220 */ /* 0x040fe20000400000 */
[C---:B------:R-:W-:Y:S01]  /*7b20*/  FMUL R7, R47.reuse, R7 ;  /* 0x000000072f077220 */ /* 0x040fe20000400000 */
[--C-:B------:R-:W-:Y:S02]  /*7b30*/  HADD2.F32 R55, -RZ, R57.reuse.H0_H0 ;  /* 0x20000039ff377230 */ /* 0x100fe40000004100 */
[----:B------:R-:W-:Y:S01]  /*7b40*/  FMUL R10, R47, R10 ;  /* 0x0000000a2f0a7220 */ /* 0x000fe20000400000 */
[C---:B------:R-:W-:Y:S01]  /*7b50*/  FFMA R6, R49.reuse, R51, R6 ;  /* 0x0000003331067223 */ /* 0x040fe20000000006 */
[----:B------:R-:W-:Y:S02]  /*7b60*/  HADD2.F32 R56, -RZ, R57.H1_H1 ;  /* 0x30000039ff387230 */ /* 0x000fe40000004100 */
[C---:B------:R-:W-:Y:S01]  /*7b70*/  FFMA R7, R49.reuse, R52, R7 ;  /* 0x0000003431077223 */ /* 0x040fe20000000007 */
[C---:B------:R-:W-:Y:S01]  /*7b80*/  FFMA R8, R49.reuse, R53, R8 ;  /* 0x0000003531087223 */ /* 0x040fe20000000008 */
[C---:B------:R-:W-:Y:S01]  /*7b90*/  FFMA R9, R49.reuse, R54, R9 ;  /* 0x0000003631097223 */ /* 0x040fe20000000009 */
[----:B------:R-:W-:Y:S02]  /*7ba0*/  HADD2.F32 R57, -RZ, R61.H0_H0 ;  /* 0x2000003dff397230 */ /* 0x000fe40000004100 */
[----:B------:R-:W-:Y:S01]  /*7bb0*/  FFMA R10, R49, R55, R10 ;  /* 0x00000037310a7223 */ /* 0x000fe2000000000a */
[----:B------:R-:W-:Y:S01]  /*7bc0*/  F2FP.SATFINITE.E5M2.F32.PACK_AB_MERGE_C R92, R7, R6, RZ ;  /* 0x00000006075c723e */ /* 0x000fe200048060ff */
[----:B------:R-:W-:Y:S02]  /*7bd0*/  HADD2.F32 R61, -RZ, R62.H0_H0 ;  /* 0x2000003eff3d7230 */ /* 0x000fe40000004100 */
[----:B------:R-:W-:Y:S01]  /*7be0*/  FMUL R11, R47, R11 ;  /* 0x0000000b2f0b7220 */ /* 0x000fe20000400000 */
[----:B------:R-:W-:Y:S01]  /*7bf0*/  F2FP.F16.E5M2.UNPACK_B R64, R59.H1 ;  /* 0x0000003bff40723e */ /* 0x000fe200030004ff */
[----:B------:R-:W-:Y:S01]  /*7c00*/  HADD2.F32 R59, -RZ, R60.H0_H0 ;  /* 0x2000003cff3b7230 */ /* 0x000fe20000004100 */
[----:B------:R-:W-:Y:S01]  /*7c10*/  F2FP.SATFINITE.E5M2.F32.PACK_AB_MERGE_C R92, R5, R4, R92 ;  /* 0x00000004055c723e */ /* 0x000fe2000480605c */
[C---:B------:R-:W-:Y:S01]  /*7c20*/  FFMA R11, R49.reuse, R56, R11 ;  /* 0x00000038310b7223 */ /* 0x040fe2000000000b */
[C---:B------:R-:W-:Y:S01]  /*7c30*/  FFMA R12, R49.reuse, R57, R12 ;  /* 0x00000039310c7223 */ /* 0x040fe2000000000c */
[----:B------:R-:W-:Y:S01]  /*7c40*/  FFMA R13, R49, R58, R13 ;  /* 0x0000003a310d7223 */ /* 0x000fe2000000000d */
[----:B------:R-:W-:Y:S02]  /*7c50*/  HADD2.F32 R62, -RZ, R62.H1_H1 ;  /* 0x3000003eff3e7230 */ /* 0x000fe40000004100 */
[----:B------:R-:W-:Y:S01]  /*7c60*/  FMUL R14, R47, R14 ;  /* 0x0000000e2f0e7220 */ /* 0x000fe20000400000 */
[----:B------:R-:W-:Y:S01]  /*7c70*/  HADD2.F32 R60, -RZ, R60.H1_H1 ;  /* 0x3000003cff3c7230 */ /* 0x000fe20000004100 */
[----:B------:R-:W-:Y:S01]  /*7c80*/  F2FP.SATFINITE.E5M2.F32.PACK_AB_MERGE_C R93, R11, R10, RZ ;  /* 0x0000000a0b5d723e */ /* 0x000fe200048060ff */
[----:B------:R-:W-:Y:S02]  /*7c90*/  HADD2.F32 R51, -RZ, R77.H0_H0 ;  /* 0x2000004dff337230 */ /* 0x000fe40000004100 */
[----:B------:R-:W-:Y:S01]  /*7ca0*/  FFMA R14, R49, R59, R14 ;  /* 0x0000003b310e7223 */ /* 0x000fe2000000000e */
[----:B------:R-:W-:Y:S01]  /*7cb0*/  FMUL R15, R47, R15 ;  /* 0x0000000f2f0f7220 */ /* 0x000fe20000400000 */
[--C-:B------:R-:W-:Y:S01]  /*7cc0*/  HADD2.F32 R63, -RZ, R64.reuse.H0_H0 ;  /* 0x20000040ff3f7230 */ /* 0x100fe20000004100 */
[----:B------:R-:W-:Y:S01]  /*7cd0*/  F2FP.SATFINITE.E5M2.F32.PACK_AB_MERGE_C R93, R9, R8, R93 ;  /* 0x00000008095d723e */ /* 0x000fe2000480605d */
[----:B------:R-:W-:Y:S02]  /*7ce0*/  HADD2.F32 R64, -RZ, R64.H1_H1 ;  /* 0x30000040ff407230 */ /* 0x000fe40000004100 */
[C---:B------:R-:W-:Y:S01]  /*7cf0*/  FFMA R15, R49.reuse, R60, R15 ;  /* 0x0000003c310f7223 */ /* 0x040fe2000000000f */
[C---:B------:R-:W-:Y:S01]  /*7d00*/  FFMA R16, R49.reuse, R61, R16 ;  /* 0x0000003d31107223 */ /* 0x040fe20000000010 */
[----:B------:R-:W-:Y:S01]  /*7d10*/  FFMA R17, R49, R62, R17 ;  /* 0x0000003e31117223 */ /* 0x000fe20000000011 */
[C---:B------:R-:W-:Y:S01]  /*7d20*/  FMUL R18, R47.reuse, R18 ;  /* 0x000000122f127220 */ /* 0x040fe20000400000 */
[C---:B------:R-:W-:Y:S01]  /*7d30*/  FMUL R19, R47.reuse, R19 ;  /* 0x000000132f137220 */ /* 0x040fe20000400000 */
[--C-:B------:R-:W-:Y:S02]  /*7d40*/  HADD2.F32 R66, -RZ, R68.reuse.H0_H0 ;  /* 0x20000044ff427230 */ /* 0x100fe40000004100 */
[----:B------:R-:W-:Y:S01]  /*7d50*/  FMUL R3, R47, R22 ;  /* 0x000000162f037220 */ /* 0x000fe20000400000 */
[C---:B------:R-:W-:Y:S01]  /*7d60*/  FFMA R18, R49.reuse, R63, R18 ;  /* 0x0000003f31127223 */ /* 0x040fe20000000012 */
[----:B------:R-:W-:Y:S02]  /*7d70*/  HADD2.F32 R68, -RZ, R68.H1_H1 ;  /* 0x30000044ff447230 */ /* 0x000fe40000004100 */
[----:B------:R-:W-:Y:S01]  /*7d80*/  FFMA R19, R49, R64, R19 ;  /* 0x0000004031137223 */ /* 0x000fe20000000013 */
[----:B------:R-:W-:Y:S01]  /*7d90*/  FMUL R23, R47, R23 ;  /* 0x000000172f177220 */ /* 0x000fe20000400000 */
[C---:B------:R-:W-:Y:S01]  /*7da0*/  FFMA R0, R49.reuse, R65, R0 ;  /* 0x0000004131007223 */ /* 0x040fe20000000000 */
[C---:B------:R-:W-:Y:S01]  /*7db0*/  FFMA R2, R49.reuse, R67, R2 ;  /* 0x0000004331027223 */ /* 0x040fe20000000002 */
[--C-:B------:R-:W-:Y:S02]  /*7dc0*/  HADD2.F32 R71, -RZ, R72.reuse.H0_H0 ;  /* 0x20000048ff477230 */ /* 0x100fe40000004100 */
[----:B------:R-:W-:Y:S01]  /*7dd0*/  FFMA R3, R49, R66, R3 ;  /* 0x0000004231037223 */ /* 0x000fe20000000003 */
[----:B------:R-:W-:Y:S02]  /*7de0*/  HADD2.F32 R72, -RZ, R72.H1_H1 ;  /* 0x30000048ff487230 */ /* 0x000fe40000004100 */
[----:B------:R-:W-:Y:S01]  /*7df0*/  FMUL R22, R47, R26 ;  /* 0x0000001a2f167220 */ /* 0x000fe20000400000 */
        /* <DEDUP_REMOVED lines=18> */
[----:B------:R-:W-:Y:S01]  /*7f20*/  F2FP.SATFINITE.E5M2.F32.PACK_AB_MERGE_C R94, R15, R14, RZ ;  /* 0x0000000e0f5e723e */ /* 0x000fe200048060ff */
[----:B------:R-:W-:Y:S01]  /*7f30*/  FFMA R28, R49, R51, R28 ;  /* 0x00000033311c7223 */ /* 0x000fe2000000001c */
[----:B------:R-:W-:Y:S01]  /*7f40*/  F2FP.SATFINITE.E5M2.F32.PACK_AB_MERGE_C R95, R19, R18, RZ ;  /* 0x00000012135f723e */ /* 0x000fe200048060ff */
[C---:B------:R-:W-:Y:S01]  /*7f50*/  FFMA R29, R49.reuse, R48, R29 ;  /* 0x00000030311d7223 */ /* 0x040fe2000000001d */
[C---:B------:R-:W-:Y:S01]  /*7f60*/  FFMA R30, R49.reuse, R77, R30 ;  /* 0x0000004d311e7223 */ /* 0x040fe2000000001e */
[----:B------:R-:W-:Y:S01]  /*7f70*/  FFMA R35, R49, R50, R35 ;  /* 0x0000003231237223 */ /* 0x000fe20000000023 */
[----:B------:R-:W-:Y:S02]  /*7f80*/  F2FP.SATFINITE.E5M2.F32.PACK_AB_MERGE_C R94, R13, R12, R94 ;  /* 0x0000000c0d5e723e */ /* 0x000fe4000480605e */
[----:B------:R-:W-:Y:S02]  /*7f90*/  F2FP.SATFINITE.E5M2.F32.PACK_AB_MERGE_C R95, R17, R16, R95 ;  /* 0x00000010115f723e */ /* 0x000fe4000480605f */
[----:B------:R-:W-:Y:S02]  /*7fa0*/  F2FP.SATFINITE.E5M2.F32.PACK_AB_MERGE_C R113, R23, R3, RZ ;  /* 0x000000031771723e */ /* 0x000fe400048060ff */
[----:B------:R-:W-:Y:S01]  /*7fb0*/  F2FP.SATFINITE.E5M2.F32.PACK_AB_MERGE_C R114, R27, R22, RZ ;  /* 0x000000161b72723e */ /* 0x000fe200048060ff */
[----:B------:R1:W-:Y:S01]  /*7fc0*/  STS.128 [R103+UR43+0x1600], R92 ;  /* 0x0016005c67007988 */ /* 0x0003e20008000c2b */
[----:B------:R-:W-:Y:S02]  /*7fd0*/  F2FP.SATFINITE.E5M2.F32.PACK_AB_MERGE_C R116, R31, R26, RZ ;  /* 0x0000001a1f74723e */ /* 0x000fe400048060ff */
[----:B------:R-:W-:Y:S02]  /*7fe0*/  F2FP.SATFINITE.E5M2.F32.PACK_AB_MERGE_C R117, R35, R30, RZ ;  /* 0x0000001e2375723e */ /* 0x000fe400048060ff */
[----:B------:R-:W-:Y:S02]  /*7ff0*/  F2FP.SATFINITE.E5M2.F32.PACK_AB_MERGE_C R112, R2, R0, R113 ;  /* 0x000000000270723e */ /* 0x000fe40004806071 */
[----:B------:R-:W-:Y:S02]  /*8000*/  F2FP.SATFINITE.E5M2.F32.PACK_AB_MERGE_C R113, R21, R20, R114 ;  /* 0x000000141571723e */ /* 0x000fe40004806072 */
[----:B------:R-:W-:Y:S02]  /*8010*/  F2FP.SATFINITE.E5M2.F32.PACK_AB_MERGE_C R114, R25, R24, R116 ;  /* 0x000000181972723e */ /* 0x000fe40004806074 */
[----:B------:R-:W-:Y:S02]  /*8020*/  F2FP.SATFINITE.E5M2.F32.PACK_AB_MERGE_C R115, R29, R28, R117 ;  /* 0x0000001c1d73723e */ /* 0x000fe40004806075 */
[----:B------:R-:W-:Y:S03]  /*8030*/  IADD3 R116, PT, PT, R44, 0x1, RZ ;  /* 0x000000012c747810 */ /* 0x000fe60007ffe0ff */
[----:B------:R1:W-:Y:S01]  /*8040*/  STS.128 [R102+0x1010], R112 ;  /* 0x0010107066007388 */ /* 0x0003e20000000c00 */
[----:B------:R-:W-:Y:S01]  /*8050*/  @!PT LDS RZ, [RZ] ;  /* 0x00000000fffff984 */ /* 0x000fe20000000800 */
[----:B------:R-:W-:Y:S01]  /*8060*/  @!PT LDS RZ, [RZ] ;  /* 0x00000000fffff984 */ /* 0x000fe20000000800 */
[----:B------:R-:W-:Y:S01]  /*8070*/  @!PT LDS RZ, [RZ] ;  /* 0x00000000fffff984 */ /* 0x000fe20000000800 */
[----:B------:R-:W-:Y:S01]  /*8080*/  @!PT LDS RZ, [RZ] ;  /* 0x00000000fffff984 */ /* 0x000fe20000000800 */
[----:B------:R3:W-:Y:S07]  /*8090*/  MEMBAR.ALL.CTA ;  /* 0x0000000000007992 */ /* 0x0007ee0000008000 */
[----:B---3--:R-:W3:Y:S02]  /*80a0*/  FENCE.VIEW.ASYNC.S ;  /* 0x00000000000073c6 */ /* 0x008ee40000000000 */
[----:B---3--:R-:W-:Y:S06]  /*80b0*/  BAR.SYNC.DEFER_BLOCKING 0x1, 0x80 ;  /* 0x0042000000007b1d */ /* 0x008fec0000010000 */
[----:B------:R-:W-:Y:S05]  /*80c0*/  @P0 BRA `(.L_x_144) ;  /* 0x0000000000340947 */ /* 0x000fea0003800000 */
[----:B------:R-:W-:Y:S01]  /*80d0*/  UIADD3 UR12, UPT, UPT, UR43, 0x1600, URZ ;  /* 0x000016002b0c7890 */ /* 0x000fe2000fffe0ff */
[----:B------:R-:W-:Y:S01]  /*80e0*/  R2UR UR9, R91 ;  /* 0x000000005b0972ca */ /* 0x000fe200000e0000 */
[----:B------:R-:W-:Y:S01]  /*80f0*/  UIADD3 UR10, UP0, UPT, UR46, 0x680, URZ ;  /* 0x000006802e0a7890 */ /* 0x000fe2000ff1e0ff */
[----:B------:R-:W-:Y:S01]  /*8100*/  R2UR UR8, R97 ;  /* 0x00000000610872ca */ /* 0x000fe200000e0000 */
[----:B------:R-:W-:Y:S02]  /*8110*/  UMOV UR7, UR36 ;  /* 0x0000002400077c82 */ /* 0x000fe40008000000 */
[----:B------:R-:W-:Y:S01]  /*8120*/  IMAD.U32 R109, RZ, RZ, UR12 ;  /* 0x0000000cff6d7e24 */ /* 0x000fe2000f8e00ff */
[----:B------:R-:W-:Y:S04]  /*8130*/  UIADD3.X UR11, UPT, UPT, URZ, UR47, URZ, UP0, !UPT ;  /* 0x0000002fff0b7290 */ /* 0x000fe800087fe4ff */
[----:B------:R-:W-:Y:S03]  /*8140*/  R2UR UR4, R109 ;  /* 0x000000006d0472ca */ /* 0x000fe600000e0000 */
[----:B------:R-:W-:Y:S02]  /*8150*/  USHF.L.U32 UR5, UR9, 0x6, URZ ;  /* 0x0000000609057899 */ /* 0x000fe400080006ff */
[----:B------:R-:W-:Y:S09]  /*8160*/  USHF.L.U32 UR6, UR8, 0x6, URZ ;  /* 0x0000000608067899 */ /* 0x000ff200080006ff */
[----:B------:R3:W-:Y:S01]  /*8170*/  UTMASTG.3D [UR4], [UR10] ;  /* 0x000000040a0073b5 */ /* 0x0007e20008010000 */
[----:B------:R0:W-:Y:S01]  /*8180*/  UTMACMDFLUSH ;  /* 0x00000000000079b7 */ /* 0x0001e20000000000 */
[----:B---3--:R-:W-:Y:S04]  /*8190*/  DEPBAR.LE SB0, 0x0 ;  /* 0x000080000000791a */ /* 0x008fe80000000000 */
.L_x_144:
[----:B------:R-:W-:Y:S05]  /*81a0*/  BSYNC.RECONVERGENT B0 ;  /* 0x0000000000007941 */ /* 0x000fea0003800200 */
.L_x_143:
[----:B------:R-:W-:Y:S01]  /*81b0*/  BAR.SYNC.DEFER_BLOCKING 0x1, 0x80 ;  /* 0x0042000000007b1d */ /* 0x000fe20000010000 */
[----:B------:R-:W-:Y:S01]  /*81c0*/  ISETP.NE.AND P2, PT, R110, RZ, PT ;  /* 0x000000ff6e00720c */ /* 0x000fe20003f45270 */
[----:B------:R-:W-:Y:S01]  /*81d0*/  IMAD.IADD R91, R43, 0x1, R79 ;  /* 0x000000012b5b7824 */ /* 0x000fe200078e024f */
[----:B------:R-:W-:Y:S01]  /*81e0*/  ISETP.NE.AND P0, PT, R111, 0x2, PT ;  /* 0x000000026f00780c */ /* 0x000fe20003f05270 */
[----:B------:R-:W-:Y:S01]  /*81f0*/  IMAD.IADD R97, R45, 0x1, R90 ;  /* 0x000000012d617824 */ /* 0x000fe200078e025a */
[----:B------:R-:W-:Y:S02]  /*8200*/  ISETP.NE.AND P1, PT, R116, 0x4, PT ;  /* 0x000000047400780c */ /* 0x000fe40003f25270 */
[----:B------:R-:W-:Y:S02]  /*8210*/  SEL R0, RZ, 0x1, P0 ;  /* 0x00000001ff007807 */ /* 0x000fe40000000000 */
[----:B------:R-:W-:Y:S02]  /*8220*/  SEL R3, RZ, 0x1, P1 ;  /* 0x00000001ff037807 */ /* 0x000fe40000800000 */
[----:B------:R-:W-:Y:S02]  /*8230*/  LOP3.LUT R107, R107, R0, RZ, 0x3c, !PT ;  /* 0x000000006b6b7212 */ /* 0x000fe400078e3cff */
[----:B------:R-:W-:Y:S02]  /*8240*/  LOP3.LUT R108, R108, R3, RZ, 0x3c, !PT ;  /* 0x000000036c6c7212 */ /* 0x000fe400078e3cff */
[----:B------:R-:W-:Y:S02]  /*8250*/  @P2 R2UR UR36, R105 ;  /* 0x00000000692422ca */ /* 0x000fe400000e0000 */
[----:B------:R-:W-:Y:S02]  /*8260*/  SEL R111, R111, RZ, P0 ;  /* 0x000000ff6f6f7207 */ /* 0x000fe40000000000 */
[----:B------:R-:W-:Y:S01]  /*8270*/  SEL R44, R116, RZ, P1 ;  /* 0x000000ff742c7207 */ /* 0x000fe20000800000 */
[----:B------:R-:W-:Y:S10]  /*8280*/  @P2 BRA `(.L_x_145) ;  /* 0xffffffe400842947 */ /* 0x000ff4000383ffff */
[----:B------:R-:W-:Y:S05]  /*8290*/  EXIT ;  /* 0x000000000000794d */ /* 0x000fea0003800000 */
.L_x_20:
[----:B--2---:R2:W1:Y:S02]  /*82a0*/  SYNCS.PHASECHK.TRANS64.TRYWAIT P0, [R3+URZ+0x3f0], R2 ;  /* 0x0003f002030075a7 */ /* 0x00446400080011ff */
[----:B-1----:R-:W-:Y:S05]  /*82b0*/  @!P0 NANOSLEEP.SYNCS 0x989680 ;  /* 0x009896800000895d */ /* 0x002fea0003900000 */
[----:B------:R-:W1:Y:S02]  /*82c0*/  @!P0 SYNCS.PHASECHK.TRANS64 P0, [R3+URZ+0x3f0], R2 ;  /* 0x0003f002030085a7 */ /* 0x000e6400080010ff */
[----:B-1----:R-:W-:Y:S05]  /*82d0*/  @!P0 BRA `(.L_x_20) ;  /* 0xfffffffc00f08947 */ /* 0x002fea000383ffff */
[----:B------:R-:W-:Y:S05]  /*82e0*/  BRA `(.L_x_146) ;  /* 0xffffff9800407947 */ /* 0x000fea000383ffff */
.L_x_23:
[----:B-1----:R-:W-:-:S07]  /*82f0*/  MOV R2, UR33 ;  /* 0x0000002100027c02 */ /* 0x002fce0008000f00 */
.L_x_147:
[----:B-1----:R1:W2:Y:S02]  /*8300*/  SYNCS.PHASECHK.TRANS64.TRYWAIT P0, [R2+URZ+0x1b0], R5 ;  /* 0x0001b005020075a7 */ /* 0x0022a400080011ff */
[----:B--2---:R-:W-:Y:S05]  /*8310*/  @!P0 NANOSLEEP.SYNCS 0x989680 ;  /* 0x009896800000895d */ /* 0x004fea0003900000 */
[----:B------:R-:W2:Y:S02]  /*8320*/  @!P0 SYNCS.PHASECHK.TRANS64 P0, [R2+URZ+0x1b0], R5 ;  /* 0x0001b005020085a7 */ /* 0x000ea400080010ff */
[----:B--2---:R-:W-:Y:S05]  /*8330*/  @!P0 BRA `(.L_x_147) ;  /* 0xfffffffc00f08947 */ /* 0x004fea000383ffff */
[----:B------:R-:W-:Y:S05]  /*8340*/  BRA `(.L_x_22) ;  /* 0xffffff9800907947 */ /* 0x000fea000383ffff */
.L_x_29:
[----:B-1----:R-:W-:-:S07]  /*8350*/  MOV R2, UR17 ;  /* 0x0000001100027c02 */ /* 0x002fce0008000f00 */
.L_x_148:
[----:B-1----:R1:W2:Y:S02]  /*8360*/  SYNCS.PHASECHK.TRANS64.TRYWAIT P0, [R2+URZ+0x1b0], R5 ;  /* 0x0001b005020075a7 */ /* 0x0022a400080011ff */
[----:B--2---:R-:W-:Y:S05]  /*8370*/  @!P0 NANOSLEEP.SYNCS 0x989680 ;  /* 0x009896800000895d */ /* 0x004fea0003900000 */
[----:B------:R-:W2:Y:S02]  /*8380*/  @!P0 SYNCS.PHASECHK.TRANS64 P0, [R2+URZ+0x1b0], R5 ;  /* 0x0001b005020085a7 */ /* 0x000ea400080010ff */
[----:B--2---:R-:W-:Y:S05]  /*8390*/  @!P0 BRA `(.L_x_148) ;  /* 0xfffffffc00f08947 */ /* 0x004fea000383ffff */
[----:B------:R-:W-:Y:S05]  /*83a0*/  BRA `(.L_x_28) ;  /* 0xffffff9c00347947 */ /* 0x000fea000383ffff */
.L_x_33:
[----:B-1----:R1:W2:Y:S02]  /*83b0*/  SYNCS.PHASECHK.TRANS64.TRYWAIT P0, [R2+URZ+0x380], R3 ;  /* 0x00038003020075a7 */ /* 0x0022a400080011ff */
[----:B--2---:R-:W-:Y:S05]  /*83c0*/  @!P0 NANOSLEEP.SYNCS 0x989680 ;  /* 0x009896800000895d */ /* 0x004fea0003900000 */
[----:B------:R-:W2:Y:S02]  /*83d0*/  @!P0 SYNCS.PHASECHK.TRANS64 P0, [R2+URZ+0x380], R3 ;  /* 0x00038003020085a7 */ /* 0x000ea400080010ff */
[----:B--2---:R-:W-:Y:S05]  /*83e0*/  @!P0 BRA `(.L_x_33) ;  /* 0xfffffffc00f08947 */ /* 0x004fea000383ffff */
[----:B------:R-:W-:Y:S05]  /*83f0*/  BRA `(.L_x_149) ;  /* 0xffffff9c00c07947 */ /* 0x000fea000383ffff */
.L_x_37:
[----:B----4-:R-:W-:-:S07]  /*8400*/  MOV R0, UR5 ;  /* 0x0000000500007c02 */ /* 0x010fce0008000f00 */
.L_x_150:
[----:B-1----:R1:W2:Y:S02]  /*8410*/  SYNCS.PHASECHK.TRANS64.TRYWAIT P0, [R0+URZ], R3 ;  /* 0x00000003000075a7 */ /* 0x0022a400080011ff */
[----:B--2---:R-:W-:Y:S05]  /*8420*/  @!P0 NANOSLEEP.SYNCS 0x989680 ;  /* 0x009896800000895d */ /* 0x004fea0003900000 */
[----:B------:R-:W2:Y:S02]  /*8430*/  @!P0 SYNCS.PHASECHK.TRANS64 P0, [R0+URZ], R3 ;  /* 0x00000003000085a7 */ /* 0x000ea400080010ff */
[----:B--2---:R-:W-:Y:S05]  /*8440*/  @!P0 BRA `(.L_x_150) ;  /* 0xfffffffc00f08947 */ /* 0x004fea000383ffff */
[----:B------:R-:W-:Y:S05]  /*8450*/  BRA `(.L_x_151) ;  /* 0xffffffa400307947 */ /* 0x000fea000383ffff */
.L_x_38:
[----:B----4-:R-:W-:-:S07]  /*8460*/  MOV R0, UR5 ;  /* 0x0000000500007c02 */ /* 0x010fce0008000f00 */
.L_x_152:
[----:B-1----:R1:W2:Y:S02]  /*8470*/  SYNCS.PHASECHK.TRANS64.TRYWAIT P0, [R0+URZ], R3 ;  /* 0x00000003000075a7 */ /* 0x0022a400080011ff */
[----:B--2---:R-:W-:Y:S05]  /*8480*/  @!P0 NANOSLEEP.SYNCS 0x989680 ;  /* 0x009896800000895d */ /* 0x004fea0003900000 */
[----:B------:R-:W2:Y:S02]  /*8490*/  @!P0 SYNCS.PHASECHK.TRANS64 P0, [R0+URZ], R3 ;  /* 0x00000003000085a7 */ /* 0x000ea400080010ff */
[----:B--2---:R-:W-:Y:S05]  /*84a0*/  @!P0 BRA `(.L_x_152) ;  /* 0xfffffffc00f08947 */ /* 0x004fea000383ffff */
[----:B------:R-:W-:Y:S05]  /*84b0*/  BRA `(.L_x_153) ;  /* 0xffffffa4003c7947 */ /* 0x000fea000383ffff */
.L_x_39:
[----:B----4-:R-:W-:-:S07]  /*84c0*/  MOV R0, UR5 ;  /* 0x0000000500007c02 */ /* 0x010fce0008000f00 */
.L_x_154:
[----:B-1----:R1:W2:Y:S02]  /*84d0*/  SYNCS.PHASECHK.TRANS64.TRYWAIT P0, [R0+URZ], R3 ;  /* 0x00000003000075a7 */ /* 0x0022a400080011ff */
[----:B--2---:R-:W-:Y:S05]  /*84e0*/  @!P0 NANOSLEEP.SYNCS 0x989680 ;  /* 0x009896800000895d */ /* 0x004fea0003900000 */
[----:B------:R-:W2:Y:S02]  /*84f0*/  @!P0 SYNCS.PHASECHK.TRANS64 P0, [R0+URZ], R3 ;  /* 0x00000003000085a7 */ /* 0x000ea400080010ff */
[----:B--2---:R-:W-:Y:S05]  /*8500*/  @!P0 BRA `(.L_x_154) ;  /* 0xfffffffc00f08947 */ /* 0x004fea000383ffff */
[----:B------:R-:W-:Y:S05]  /*8510*/  BRA `(.L_x_155) ;  /* 0xffffffa400487947 */ /* 0x000fea000383ffff */
.L_x_40:
[----:B----4-:R-:W-:-:S07]  /*8520*/  MOV R0, UR5 ;  /* 0x0000000500007c02 */ /* 0x010fce0008000f00 */
.L_x_156:
[----:B-1----:R1:W2:Y:S02]  /*8530*/  SYNCS.PHASECHK.TRANS64.TRYWAIT P0, [R0+URZ], R3 ;  /* 0x00000003000075a7 */ /* 0x0022a400080011ff */
[----:B--2---:R-:W-:Y:S05]  /*8540*/  @!P0 NANOSLEEP.SYNCS 0x989680 ;  /* 0x009896800000895d */ /* 0x004fea0003900000 */
[----:B------:R-:W2:Y:S02]  /*8550*/  @!P0 SYNCS.PHASECHK.TRANS64 P0, [R0+URZ], R3 ;  /* 0x00000003000085a7 */ /* 0x000ea400080010ff */
[----:B--2---:R-:W-:Y:S05]  /*8560*/  @!P0 BRA `(.L_x_156) ;  /* 0xfffffffc00f08947 */ /* 0x004fea000383ffff */
[----:B------:R-:W-:Y:S05]  /*8570*/  BRA `(.L_x_157) ;  /* 0xffffffa400547947 */ /* 0x000fea000383ffff */
.L_x_41:
[----:B----4-:R-:W-:-:S07]  /*8580*/  MOV R0, UR5 ;  /* 0x0000000500007c02 */ /* 0x010fce0008000f00 */
.L_x_158:
[----:B-1----:R1:W2:Y:S02]  /*8590*/  SYNCS.PHASECHK.TRANS64.TRYWAIT P0, [R0+URZ], R3 ;  /* 0x00000003000075a7 */ /* 0x0022a400080011ff */
[----:B--2---:R-:W-:Y:S05]  /*85a0*/  @!P0 NANOSLEEP.SYNCS 0x989680 ;  /* 0x009896800000895d */ /* 0x004fea0003900000 */
[----:B------:R-:W2:Y:S02]  /*85b0*/  @!P0 SYNCS.PHASECHK.TRANS64 P0, [R0+URZ], R3 ;  /* 0x00000003000085a7 */ /* 0x000ea400080010ff */
[----:B--2---:R-:W-:Y:S05]  /*85c0*/  @!P0 BRA `(.L_x_158) ;  /* 0xfffffffc00f08947 */ /* 0x004fea000383ffff */
[----:B------:R-:W-:Y:S05]  /*85d0*/  BRA `(.L_x_159) ;  /* 0xffffffa400607947 */ /* 0x000fea000383ffff */
.L_x_42:
[----:B----4-:R-:W-:-:S07]  /*85e0*/  MOV R0, UR5 ;  /* 0x0000000500007c02 */ /* 0x010fce0008000f00 */
.L_x_160:
[----:B-1----:R1:W2:Y:S02]  /*85f0*/  SYNCS.PHASECHK.TRANS64.TRYWAIT P0, [R0+URZ], R3 ;  /* 0x00000003000075a7 */ /* 0x0022a400080011ff */
[----:B--2---:R-:W-:Y:S05]  /*8600*/  @!P0 NANOSLEEP.SYNCS 0x989680 ;  /* 0x009896800000895d */ /* 0x004fea0003900000 */
[----:B------:R-:W2:Y:S02]  /*8610*/  @!P0 SYNCS.PHASECHK.TRANS64 P0, [R0+URZ], R3 ;  /* 0x00000003000085a7 */ /* 0x000ea400080010ff */
[----:B--2---:R-:W-:Y:S05]  /*8620*/  @!P0 BRA `(.L_x_160) ;  /* 0xfffffffc00f08947 */ /* 0x004fea000383ffff */
[----:B------:R-:W-:Y:S05]  /*8630*/  BRA `(.L_x_161) ;  /* 0xffffffa4006c7947 */ /* 0x000fea000383ffff */
.L_x_43:
[----:B----4-:R-:W-:-:S07]  /*8640*/  MOV R0, UR5 ;  /* 0x0000000500007c02 */ /* 0x010fce0008000f00 */
.L_x_162:
[----:B-1----:R1:W2:Y:S02]  /*8650*/  SYNCS.PHASECHK.TRANS64.TRYWAIT P0, [R0+URZ], R3 ;  /* 0x00000003000075a7 */ /* 0x0022a400080011ff */
[----:B--2---:R-:W-:Y:S05]  /*8660*/  @!P0 NANOSLEEP.SYNCS 0x989680 ;  /* 0x009896800000895d */ /* 0x004fea0003900000 */
[----:B------:R-:W2:Y:S02]  /*8670*/  @!P0 SYNCS.PHASECHK.TRANS64 P0, [R0+URZ], R3 ;  /* 0x00000003000085a7 */ /* 0x000ea400080010ff */
[----:B--2---:R-:W-:Y:S05]  /*8680*/  @!P0 BRA `(.L_x_162) ;  /* 0xfffffffc00f08947 */ /* 0x004fea000383ffff */
[----:B------:R-:W-:Y:S05]  /*8690*/  BRA `(.L_x_163) ;  /* 0xffffffa400787947 */ /* 0x000fea000383ffff */
.L_x_44:
[----:B----4-:R-:W-:-:S07]  /*86a0*/  MOV R0, UR5 ;  /* 0x0000000500007c02 */ /* 0x010fce0008000f00 */
.L_x_164:
[----:B-1----:R1:W2:Y:S02]  /*86b0*/  SYNCS.PHASECHK.TRANS64.TRYWAIT P0, [R0+URZ], R3 ;  /* 0x00000003000075a7 */ /* 0x0022a400080011ff */
[----:B--2---:R-:W-:Y:S05]  /*86c0*/  @!P0 NANOSLEEP.SYNCS 0x989680 ;  /* 0x009896800000895d */ /* 0x004fea0003900000 */
[----:B------:R-:W2:Y:S02]  /*86d0*/  @!P0 SYNCS.PHASECHK.TRANS64 P0, [R0+URZ], R3 ;  /* 0x00000003000085a7 */ /* 0x000ea400080010ff */
[----:B--2---:R-:W-:Y:S05]  /*86e0*/  @!P0 BRA `(.L_x_164) ;  /* 0xfffffffc00f08947 */ /* 0x004fea000383ffff */
[----:B------:R-:W-:Y:S05]  /*86f0*/  BRA `(.L_x_165) ;  /* 0xffffffa400847947 */ /* 0x000fea000383ffff */
.L_x_45:
[----:B----4-:R-:W-:-:S07]  /*8700*/  MOV R0, UR5 ;  /* 0x0000000500007c02 */ /* 0x010fce0008000f00 */
.L_x_166:
[----:B-1----:R1:W2:Y:S02]  /*8710*/  SYNCS.PHASECHK.TRANS64.TRYWAIT P0, [R0+URZ], R3 ;  /* 0x00000003000075a7 */ /* 0x0022a400080011ff */
[----:B--2---:R-:W-:Y:S05]  /*8720*/  @!P0 NANOSLEEP.SYNCS 0x989680 ;  /* 0x009896800000895d */ /* 0x004fea0003900000 */
[----:B------:R-:W2:Y:S02]  /*8730*/  @!P0 SYNCS.PHASECHK.TRANS64 P0, [R0+URZ], R3 ;  /* 0x00000003000085a7 */ /* 0x000ea400080010ff */
[----:B--2---:R-:W-:Y:S05]  /*8740*/  @!P0 BRA `(.L_x_166) ;  /* 0xfffffffc00f08947 */ /* 0x004fea000383ffff */
[----:B------:R-:W-:Y:S05]  /*8750*/  BRA `(.L_x_167) ;  /* 0xffffffa400907947 */ /* 0x000fea000383ffff */
.L_x_46:
[----:B----4-:R-:W-:-:S07]  /*8760*/  MOV R0, UR5 ;  /* 0x0000000500007c02 */ /* 0x010fce0008000f00 */
.L_x_168:
[----:B-1----:R1:W2:Y:S02]  /*8770*/  SYNCS.PHASECHK.TRANS64.TRYWAIT P0, [R0+URZ], R3 ;  /* 0x00000003000075a7 */ /* 0x0022a400080011ff */
[----:B--2---:R-:W-:Y:S05]  /*8780*/  @!P0 NANOSLEEP.SYNCS 0x989680 ;  /* 0x009896800000895d */ /* 0x004fea0003900000 */
[----:B------:R-:W2:Y:S02]  /*8790*/  @!P0 SYNCS.PHASECHK.TRANS64 P0, [R0+URZ], R3 ;  /* 0x00000003000085a7 */ /* 0x000ea400080010ff */
[----:B--2---:R-:W-:Y:S05]  /*87a0*/  @!P0 BRA `(.L_x_168) ;  /* 0xfffffffc00f08947 */ /* 0x004fea000383ffff */
[----:B------:R-:W-:Y:S05]  /*87b0*/  BRA `(.L_x_169) ;  /* 0xffffffa4009c7947 */ /* 0x000fea000383ffff */
.L_x_47:
[----:B----4-:R-:W-:-:S07]  /*87c0*/  MOV R0, UR5 ;  /* 0x0000000500007c02 */ /* 0x010fce0008000f00 */
.L_x_170:
[----:B-1----:R1:W2:Y:S02]  /*87d0*/  SYNCS.PHASECHK.TRANS64.TRYWAIT P0, [R0+URZ], R3 ;  /* 0x00000003000075a7 */ /* 0x0022a400080011ff */
[----:B--2---:R-:W-:Y:S05]  /*87e0*/  @!P0 NANOSLEEP.SYNCS 0x989680 ;  /* 0x009896800000895d */ /* 0x004fea0003900000 */
[----:B------:R-:W2:Y:S02]  /*87f0*/  @!P0 SYNCS.PHASECHK.TRANS64 P0, [R0+URZ], R3 ;  /* 0x00000003000085a7 */ /* 0x000ea400080010ff */
[----:B--2---:R-:W-:Y:S05]  /*8800*/  @!P0 BRA `(.L_x_170) ;  /* 0xfffffffc00f08947 */ /* 0x004fea000383ffff */
[----:B------:R-:W-:Y:S05]  /*8810*/  BRA `(.L_x_171) ;  /* 0xffffffa400a87947 */ /* 0x000fea000383ffff */
.L_x_48:
[----:B----4-:R-:W-:-:S07]  /*8820*/  MOV R0, UR5 ;  /* 0x0000000500007c02 */ /* 0x010fce0008000f00 */
.L_x_172:
[----:B-1----:R1:W2:Y:S02]  /*8830*/  SYNCS.PHASECHK.TRANS64.TRYWAIT P0, [R0+URZ], R3 ;  /* 0x00000003000075a7 */ /* 0x0022a400080011ff */
[----:B--2---:R-:W-:Y:S05]  /*8840*/  @!P0 NANOSLEEP.SYNCS 0x989680 ;  /* 0x009896800000895d */ /* 0x004fea0003900000 */
[----:B------:R-:W2:Y:S02]  /*8850*/  @!P0 SYNCS.PHASECHK.TRANS64 P0, [R0+URZ], R3 ;  /* 0x00000003000085a7 */ /* 0x000ea400080010ff */
[----:B--2---:R-:W-:Y:S05]  /*8860*/  @!P0 BRA `(.L_x_172) ;  /* 0xfffffffc00f08947 */ /* 0x004fea000383ffff */
[----:B------:R-:W-:Y:S05]  /*8870*/  BRA `(.L_x_173) ;  /* 0xffffffa400b47947 */ /* 0x000fea000383ffff */
.L_x_49:
[----:B----4-:R-:W-:-:S07]  /*8880*/  MOV R0, UR5 ;  /* 0x0000000500007c02 */ /* 0x010fce0008000f00 */
.L_x_174:
[----:B-1----:R1:W2:Y:S02]  /*8890*/  SYNCS.PHASECHK.TRANS64.TRYWAIT P0, [R0+URZ], R3 ;  /* 0x00000003000075a7 */ /* 0x0022a400080011ff */
[----:B--2---:R-:W-:Y:S05]  /*88a0*/  @!P0 NANOSLEEP.SYNCS 0x989680 ;  /* 0x009896800000895d */ /* 0x004fea0003900000 */
[----:B------:R-:W2:Y:S02]  /*88b0*/  @!P0 SYNCS.PHASECHK.TRANS64 P0, [R0+URZ], R3 ;  /* 0x00000003000085a7 */ /* 0x000ea400080010ff */
[----:B--2---:R-:W-:Y:S05]  /*88c0*/  @!P0 BRA `(.L_x_174) ;  /* 0xfffffffc00f08947 */ /* 0x004fea000383ffff */
[----:B------:R-:W-:Y:S05]  /*88d0*/  BRA `(.L_x_175) ;  /* 0xffffffa400c07947 */ /* 0x000fea000383ffff */
.L_x_50:
[----:B----4-:R-:W-:-:S07]  /*88e0*/  MOV R0, UR5 ;  /* 0x0000000500007c02 */ /* 0x010fce0008000f00 */
.L_x_176:
[----:B-1----:R1:W2:Y:S02]  /*88f0*/  SYNCS.PHASECHK.TRANS64.TRYWAIT P0, [R0+URZ], R3 ;  /* 0x00000003000075a7 */ /* 0x0022a400080011ff */
[----:B--2---:R-:W-:Y:S05]  /*8900*/  @!P0 NANOSLEEP.SYNCS 0x989680 ;  /* 0x009896800000895d */ /* 0x004fea0003900000 */
[----:B------:R-:W2:Y:S02]  /*8910*/  @!P0 SYNCS.PHASECHK.TRANS64 P0, [R0+URZ], R3 ;  /* 0x00000003000085a7 */ /* 0x000ea400080010ff */
[----:B--2---:R-:W-:Y:S05]  /*8920*/  @!P0 BRA `(.L_x_176) ;  /* 0xfffffffc00f08947 */ /* 0x004fea000383ffff */
[----:B------:R-:W-:Y:S05]  /*8930*/  BRA `(.L_x_177) ;  /* 0xffffffa400cc7947 */ /* 0x000fea000383ffff */
.L_x_51:
[----:B----4-:R-:W-:-:S07]  /*8940*/  MOV R0, UR5 ;  /* 0x0000000500007c02 */ /* 0x010fce0008000f00 */
.L_x_178:
[----:B-1----:R1:W2:Y:S02]  /*8950*/  SYNCS.PHASECHK.TRANS64.TRYWAIT P0, [R0+URZ], R3 ;  /* 0x00000003000075a7 */ /* 0x0022a400080011ff */
[----:B--2---:R-:W-:Y:S05]  /*8960*/  @!P0 NANOSLEEP.SYNCS 0x989680 ;  /* 0x009896800000895d */ /* 0x004fea0003900000 */
[----:B------:R-:W2:Y:S02]  /*8970*/  @!P0 SYNCS.PHASECHK.TRANS64 P0, [R0+URZ], R3 ;  /* 0x00000003000085a7 */ /* 0x000ea400080010ff */
[----:B--2---:R-:W-:Y:S05]  /*8980*/  @!P0 BRA `(.L_x_178) ;  /* 0xfffffffc00f08947 */ /* 0x004fea000383ffff */
[----:B------:R-:W-:Y:S05]  /*8990*/  BRA `(.L_x_179) ;  /* 0xffffffa400d87947 */ /* 0x000fea000383ffff */
.L_x_52:
[----:B----4-:R-:W-:-:S07]  /*89a0*/  MOV R0, UR5 ;  /* 0x0000000500007c02 */ /* 0x010fce0008000f00 */
.L_x_180:
[----:B-1----:R1:W2:Y:S02]  /*89b0*/  SYNCS.PHASECHK.TRANS64.TRYWAIT P0, [R0+URZ], R3 ;  /* 0x00000003000075a7 */ /* 0x0022a400080011ff */
[----:B--2---:R-:W-:Y:S05]  /*89c0*/  @!P0 NANOSLEEP.SYNCS 0x989680 ;  /* 0x009896800000895d */ /* 0x004fea0003900000 */
[----:B------:R-:W2:Y:S02]  /*89d0*/  @!P0 SYNCS.PHASECHK.TRANS64 P0, [R0+URZ], R3 ;  /* 0x00000003000085a7 */ /* 0x000ea400080010ff */
[----:B--2---:R-:W-:Y:S05]  /*89e0*/  @!P0 BRA `(.L_x_180) ;  /* 0xfffffffc00f08947 */ /* 0x004fea000383ffff */
[----:B------:R-:W-:Y:S05]  /*89f0*/  BRA `(.L_x_181) ;  /* 0xffffffa400e47947 */ /* 0x000fea000383ffff */
.L_x_53:
[----:B----4-:R-:W-:-:S07]  /*8a00*/  MOV R0, UR5 ;  /* 0x0000000500007c02 */ /* 0x010fce0008000f00 */
.L_x_182:
[----:B-1----:R1:W2:Y:S02]  /*8a10*/  SYNCS.PHASECHK.TRANS64.TRYWAIT P0, [R0+URZ], R3 ;  /* 0x00000003000075a7 */ /* 0x0022a400080011ff */
[----:B--2---:R-:W-:Y:S05]  /*8a20*/  @!P0 NANOSLEEP.SYNCS 0x989680 ;  /* 0x009896800000895d */ /* 0x004fea0003900000 */
[----:B------:R-:W2:Y:S02]  /*8a30*/  @!P0 SYNCS.PHASECHK.TRANS64 P0, [R0+URZ], R3 ;  /* 0x00000003000085a7 */ /* 0x000ea400080010ff */
[----:B--2---:R-:W-:Y:S05]  /*8a40*/  @!P0 BRA `(.L_x_182) ;  /* 0xfffffffc00f08947 */ /* 0x004fea000383ffff */
[----:B------:R-:W-:Y:S05]  /*8a50*/  BRA `(.L_x_183) ;  /* 0xffffffa400f07947 */ /* 0x000fea000383ffff */
.L_x_54:
[----:B----4-:R-:W-:-:S07]  /*8a60*/  MOV R0, UR5 ;  /* 0x0000000500007c02 */ /* 0x010fce0008000f00 */
.L_x_184:
[----:B-1----:R1:W2:Y:S02]  /*8a70*/  SYNCS.PHASECHK.TRANS64.TRYWAIT P0, [R0+URZ], R3 ;  /* 0x00000003000075a7 */ /* 0x0022a400080011ff */
[----:B--2---:R-:W-:Y:S05]  /*8a80*/  @!P0 NANOSLEEP.SYNCS 0x989680 ;  /* 0x009896800000895d */ /* 0x004fea0003900000 */
[----:B------:R-:W2:Y:S02]  /*8a90*/  @!P0 SYNCS.PHASECHK.TRANS64 P0, [R0+URZ], R3 ;  /* 0x00000003000085a7 */ /* 0x000ea400080010ff */
[----:B--2---:R-:W-:Y:S05]  /*8aa0*/  @!P0 BRA `(.L_x_184) ;  /* 0xfffffffc00f08947 */ /* 0x004fea000383ffff */
[----:B------:R-:W-:Y:S05]  /*8ab0*/  BRA `(.L_x_185) ;  /* 0xffffffa400fc7947 */ /* 0x000fea000383ffff */
.L_x_55:
[----:B----4-:R-:W-:-:S07]  /*8ac0*/  MOV R0, UR5 ;  /* 0x0000000500007c02 */ /* 0x010fce0008000f00 */
.L_x_186:
[----:B-1----:R1:W2:Y:S02]  /*8ad0*/  SYNCS.PHASECHK.TRANS64.TRYWAIT P0, [R0+URZ], R3 ;  /* 0x00000003000075a7 */ /* 0x0022a400080011ff */
[----:B--2---:R-:W-:Y:S05]  /*8ae0*/  @!P0 NANOSLEEP.SYNCS 0x989680 ;  /* 0x009896800000895d */ /* 0x004fea0003900000 */
[----:B------:R-:W2:Y:S02]  /*8af0*/  @!P0 SYNCS.PHASECHK.TRANS64 P0, [R0+URZ], R3 ;  /* 0x00000003000085a7 */ /* 0x000ea400080010ff */
[----:B--2---:R-:W-:Y:S05]  /*8b00*/  @!P0 BRA `(.L_x_186) ;  /* 0xfffffffc00f08947 */ /* 0x004fea000383ffff */
[----:B------:R-:W-:Y:S05]  /*8b10*/  BRA `(.L_x_187) ;  /* 0xffffffa800087947 */ /* 0x000fea000383ffff */
.L_x_56:
[----:B----4-:R-:W-:-:S07]  /*8b20*/  MOV R0, UR5 ;  /* 0x0000000500007c02 */ /* 0x010fce0008000f00 */
.L_x_188:
[----:B-1----:R1:W2:Y:S02]  /*8b30*/  SYNCS.PHASECHK.TRANS64.TRYWAIT P0, [R0+URZ], R3 ;  /* 0x00000003000075a7 */ /* 0x0022a400080011ff */
[----:B--2---:R-:W-:Y:S05]  /*8b40*/  @!P0 NANOSLEEP.SYNCS 0x989680 ;  /* 0x009896800000895d */ /* 0x004fea0003900000 */
[----:B------:R-:W2:Y:S02]  /*8b50*/  @!P0 SYNCS.PHASECHK.TRANS64 P0, [R0+URZ], R3 ;  /* 0x00000003000085a7 */ /* 0x000ea400080010ff */
[----:B--2---:R-:W-:Y:S05]  /*8b60*/  @!P0 BRA `(.L_x_188) ;  /* 0xfffffffc00f08947 */ /* 0x004fea000383ffff */
[----:B------:R-:W-:Y:S05]  /*8b70*/  BRA `(.L_x_189) ;  /* 0xffffffa800147947 */ /* 0x000fea000383ffff */
.L_x_57:
[----:B----4-:R-:W-:-:S07]  /*8b80*/  MOV R0, UR5 ;  /* 0x0000000500007c02 */ /* 0x010fce0008000f00 */
.L_x_190:
[----:B-1----:R1:W2:Y:S02]  /*8b90*/  SYNCS.PHASECHK.TRANS64.TRYWAIT P0, [R0+URZ], R3 ;  /* 0x00000003000075a7 */ /* 0x0022a400080011ff */
[----:B--2---:R-:W-:Y:S05]  /*8ba0*/  @!P0 NANOSLEEP.SYNCS 0x989680 ;  /* 0x009896800000895d */ /* 0x004fea0003900000 */
[----:B------:R-:W2:Y:S02]  /*8bb0*/  @!P0 SYNCS.PHASECHK.TRANS64 P0, [R0+URZ], R3 ;  /* 0x00000003000085a7 */ /* 0x000ea400080010ff */
[----:B--2---:R-:W-:Y:S05]  /*8bc0*/  @!P0 BRA `(.L_x_190) ;  /* 0xfffffffc00f08947 */ /* 0x004fea000383ffff */
[----:B------:R-:W-:Y:S05]  /*8bd0*/  BRA `(.L_x_191) ;  /* 0xffffffa800207947 */ /* 0x000fea000383ffff */
.L_x_58:
[----:B----4-:R-:W-:-:S07]  /*8be0*/  MOV R0, UR5 ;  /* 0x0000000500007c02 */ /* 0x010fce0008000f00 */
.L_x_192:
[----:B-1----:R1:W2:Y:S02]  /*8bf0*/  SYNCS.PHASECHK.TRANS64.TRYWAIT P0, [R0+URZ], R3 ;  /* 0x00000003000075a7 */ /* 0x0022a400080011ff */
[----:B--2---:R-:W-:Y:S05]  /*8c00*/  @!P0 NANOSLEEP.SYNCS 0x989680 ;  /* 0x009896800000895d */ /* 0x004fea0003900000 */
[----:B------:R-:W2:Y:S02]  /*8c10*/  @!P0 SYNCS.PHASECHK.TRANS64 P0, [R0+URZ], R3 ;  /* 0x00000003000085a7 */ /* 0x000ea400080010ff */
[----:B--2---:R-:W-:Y:S05]  /*8c20*/  @!P0 BRA `(.L_x_192) ;  /* 0xfffffffc00f08947 */ /* 0x004fea000383ffff */
[----:B------:R-:W-:Y:S05]  /*8c30*/  BRA `(.L_x_193) ;  /* 0xffffffa8002c7947 */ /* 0x000fea000383ffff */
.L_x_59:
[----:B----4-:R-:W-:-:S07]  /*8c40*/  MOV R0, UR5 ;  /* 0x0000000500007c02 */ /* 0x010fce0008000f00 */
.L_x_194:
[----:B-1----:R1:W2:Y:S02]  /*8c50*/  SYNCS.PHASECHK.TRANS64.TRYWAIT P0, [R0+URZ], R3 ;  /* 0x00000003000075a7 */ /* 0x0022a400080011ff */
[----:B--2---:R-:W-:Y:S05]  /*8c60*/  @!P0 NANOSLEEP.SYNCS 0x989680 ;  /* 0x009896800000895d */ /* 0x004fea0003900000 */
[----:B------:R-:W2:Y:S02]  /*8c70*/  @!P0 SYNCS.PHASECHK.TRANS64 P0, [R0+URZ], R3 ;  /* 0x00000003000085a7 */ /* 0x000ea400080010ff */
[----:B--2---:R-:W-:Y:S05]  /*8c80*/  @!P0 BRA `(.L_x_194) ;  /* 0xfffffffc00f08947 */ /* 0x004fea000383ffff */
[----:B------:R-:W-:Y:S05]  /*8c90*/  BRA `(.L_x_195) ;  /* 0xffffffa800387947 */ /* 0x000fea000383ffff */
.L_x_60:
[----:B----4-:R-:W-:-:S07]  /*8ca0*/  MOV R0, UR5 ;  /* 0x0000000500007c02 */ /* 0x010fce0008000f00 */
.L_x_196:
[----:B-1----:R1:W2:Y:S02]  /*8cb0*/  SYNCS.PHASECHK.TRANS64.TRYWAIT P0, [R0+URZ], R3 ;  /* 0x00000003000075a7 */ /* 0x0022a400080011ff */
[----:B--2---:R-:W-:Y:S05]  /*8cc0*/  @!P0 NANOSLEEP.SYNCS 0x989680 ;  /* 0x009896800000895d */ /* 0x004fea0003900000 */
[----:B------:R-:W2:Y:S02]  /*8cd0*/  @!P0 SYNCS.PHASECHK.TRANS64 P0, [R0+URZ], R3 ;  /* 0x00000003000085a7 */ /* 0x000ea400080010ff */
[----:B--2---:R-:W-:Y:S05]  /*8ce0*/  @!P0 BRA `(.L_x_196) ;  /* 0xfffffffc00f08947 */ /* 0x004fea000383ffff */
[----:B------:R-:W-:Y:S05]  /*8cf0*/  BRA `(.L_x_197) ;  /* 0xffffffa800447947 */ /* 0x000fea000383ffff */
.L_x_61:
[----:B----4-:R-:W-:-:S07]  /*8d00*/  MOV R0, UR5 ;  /* 0x0000000500007c02 */ /* 0x010fce0008000f00 */
.L_x_198:
[----:B-1----:R1:W2:Y:S02]  /*8d10*/  SYNCS.PHASECHK.TRANS64.TRYWAIT P0, [R0+URZ], R3 ;  /* 0x00000003000075a7 */ /* 0x0022a400080011ff */
[----:B--2---:R-:W-:Y:S05]  /*8d20*/  @!P0 NANOSLEEP.SYNCS 0x989680 ;  /* 0x009896800000895d */ /* 0x004fea0003900000 */
[----:B------:R-:W2:Y:S02]  /*8d30*/  @!P0 SYNCS.PHASECHK.TRANS64 P0, [R0+URZ], R3 ;  /* 0x00000003000085a7 */ /* 0x000ea400080010ff */
[----:B--2---:R-:W-:Y:S05]  /*8d40*/  @!P0 BRA `(.L_x_198) ;  /* 0xfffffffc00f08947 */ /* 0x004fea000383ffff */
[----:B------:R-:W-:Y:S05]  /*8d50*/  BRA `(.L_x_199) ;  /* 0xffffffa800507947 */ /* 0x000fea000383ffff */
.L_x_62:
[----:B----4-:R-:W-:-:S07]  /*8d60*/  MOV R0, UR5 ;  /* 0x0000000500007c02 */ /* 0x010fce0008000f00 */
.L_x_200:
[----:B-1----:R1:W2:Y:S02]  /*8d70*/  SYNCS.PHASECHK.TRANS64.TRYWAIT P0, [R0+URZ], R3 ;  /* 0x00000003000075a7 */ /* 0x0022a400080011ff */
[----:B--2---:R-:W-:Y:S05]  /*8d80*/  @!P0 NANOSLEEP.SYNCS 0x989680 ;  /* 0x009896800000895d */ /* 0x004fea0003900000 */
[----:B------:R-:W2:Y:S02]  /*8d90*/  @!P0 SYNCS.PHASECHK.TRANS64 P0, [R0+URZ], R3 ;  /* 0x00000003000085a7 */ /* 0x000ea400080010ff */
[----:B--2---:R-:W-:Y:S05]  /*8da0*/  @!P0 BRA `(.L_x_200) ;  /* 0xfffffffc00f08947 */ /* 0x004fea000383ffff */
[----:B------:R-:W-:Y:S05]  /*8db0*/  BRA `(.L_x_201) ;  /* 0xffffffa8005c7947 */ /* 0x000fea000383ffff */
.L_x_63:
[----:B----4-:R-:W-:-:S07]  /*8dc0*/  MOV R0, UR5 ;  /* 0x0000000500007c02 */ /* 0x010fce0008000f00 */
.L_x_202:
[----:B-1----:R1:W2:Y:S02]  /*8dd0*/  SYNCS.PHASECHK.TRANS64.TRYWAIT P0, [R0+URZ], R3 ;  /* 0x00000003000075a7 */ /* 0x0022a400080011ff */
[----:B--2---:R-:W-:Y:S05]  /*8de0*/  @!P0 NANOSLEEP.SYNCS 0x989680 ;  /* 0x009896800000895d */ /* 0x004fea0003900000 */
[----:B------:R-:W2:Y:S02]  /*8df0*/  @!P0 SYNCS.PHASECHK.TRANS64 P0, [R0+URZ], R3 ;  /* 0x00000003000085a7 */ /* 0x000ea400080010ff */
[----:B--2---:R-:W-:Y:S05]  /*8e00*/  @!P0 BRA `(.L_x_202) ;  /* 0xfffffffc00f08947 */ /* 0x004fea000383ffff */
[----:B------:R-:W-:Y:S05]  /*8e10*/  BRA `(.L_x_203) ;  /* 0xffffffa800687947 */ /* 0x000fea000383ffff */
.L_x_64:
[----:B----4-:R-:W-:-:S07]  /*8e20*/  MOV R0, UR5 ;  /* 0x0000000500007c02 */ /* 0x010fce0008000f00 */
.L_x_204:
[----:B-1----:R1:W2:Y:S02]  /*8e30*/  SYNCS.PHASECHK.TRANS64.TRYWAIT P0, [R0+URZ], R3 ;  /* 0x00000003000075a7 */ /* 0x0022a400080011ff */
[----:B--2---:R-:W-:Y:S05]  /*8e40*/  @!P0 NANOSLEEP.SYNCS 0x989680 ;  /* 0x009896800000895d */ /* 0x004fea0003900000 */
[----:B------:R-:W2:Y:S02]  /*8e50*/  @!P0 SYNCS.PHASECHK.TRANS64 P0, [R0+URZ], R3 ;  /* 0x00000003000085a7 */ /* 0x000ea400080010ff */
[----:B--2---:R-:W-:Y:S05]  /*8e60*/  @!P0 BRA `(.L_x_204) ;  /* 0xfffffffc00f08947 */ /* 0x004fea000383ffff */
[----:B------:R-:W-:Y:S05]  /*8e70*/  BRA `(.L_x_205) ;  /* 0xffffffa800747947 */ /* 0x000fea000383ffff */
.L_x_65:
[----:B----4-:R-:W-:-:S07]  /*8e80*/  MOV R0, UR5 ;  /* 0x0000000500007c02 */ /* 0x010fce0008000f00 */
.L_x_206:
[----:B-1----:R1:W2:Y:S02]  /*8e90*/  SYNCS.PHASECHK.TRANS64.TRYWAIT P0, [R0+URZ], R3 ;  /* 0x00000003000075a7 */ /* 0x0022a400080011ff */
[----:B--2---:R-:W-:Y:S05]  /*8ea0*/  @!P0 NANOSLEEP.SYNCS 0x989680 ;  /* 0x009896800000895d */ /* 0x004fea0003900000 */
[----:B------:R-:W2:Y:S02]  /*8eb0*/  @!P0 SYNCS.PHASECHK.TRANS64 P0, [R0+URZ], R3 ;  /* 0x00000003000085a7 */ /* 0x000ea400080010ff */
[----:B--2---:R-:W-:Y:S05]  /*8ec0*/  @!P0 BRA `(.L_x_206) ;  /* 0xfffffffc00f08947 */ /* 0x004fea000383ffff */
[----:B------:R-:W-:Y:S05]  /*8ed0*/  BRA `(.L_x_207) ;  /* 0xffffffa800807947 */ /* 0x000fea000383ffff */
.L_x_66:
[----:B----4-:R-:W-:-:S07]  /*8ee0*/  MOV R0, UR5 ;  /* 0x0000000500007c02 */ /* 0x010fce0008000f00 */
.L_x_208:
[----:B-1----:R1:W2:Y:S02]  /*8ef0*/  SYNCS.PHASECHK.TRANS64.TRYWAIT P0, [R0+URZ], R3 ;  /* 0x00000003000075a7 */ /* 0x0022a400080011ff */
[----:B--2---:R-:W-:Y:S05]  /*8f00*/  @!P0 NANOSLEEP.SYNCS 0x989680 ;  /* 0x009896800000895d */ /* 0x004fea0003900000 */
[----:B------:R-:W2:Y:S02]  /*8f10*/  @!P0 SYNCS.PHASECHK.TRANS64 P0, [R0+URZ], R3 ;  /* 0x00000003000085a7 */ /* 0x000ea400080010ff */
[----:B--2---:R-:W-:Y:S05]  /*8f20*/  @!P0 BRA `(.L_x_208) ;  /* 0xfffffffc00f08947 */ /* 0x004fea000383ffff */
[----:B------:R-:W-:Y:S05]  /*8f30*/  BRA `(.L_x_209) ;  /* 0xffffffa8008c7947 */ /* 0x000fea000383ffff */
.L_x_67:
[----:B----4-:R-:W-:-:S07]  /*8f40*/  MOV R0, UR5 ;  /* 0x0000000500007c02 */ /* 0x010fce0008000f00 */
.L_x_210:
[----:B-1----:R1:W2:Y:S02]  /*8f50*/  SYNCS.PHASECHK.TRANS64.TRYWAIT P0, [R0+URZ], R3 ;  /* 0x00000003000075a7 */ /* 0x0022a400080011ff */
[----:B--2---:R-:W-:Y:S05]  /*8f60*/  @!P0 NANOSLEEP.SYNCS 0x989680 ;  /* 0x009896800000895d */ /* 0x004fea0003900000 */
[----:B------:R-:W2:Y:S02]  /*8f70*/  @!P0 SYNCS.PHASECHK.TRANS64 P0, [R0+URZ], R3 ;  /* 0x00000003000085a7 */ /* 0x000ea400080010ff */
[----:B--2---:R-:W-:Y:S05]  /*8f80*/  @!P0 BRA `(.L_x_210) ;  /* 0xfffffffc00f08947 */ /* 0x004fea000383ffff */
[----:B------:R-:W-:Y:S05]  /*8f90*/  BRA `(.L_x_211) ;  /* 0xffffffa800987947 */ /* 0x000fea000383ffff */
.L_x_68:
[----:B----4-:R-:W-:-:S07]  /*8fa0*/  MOV R0, UR5 ;  /* 0x0000000500007c02 */ /* 0x010fce0008000f00 */
.L_x_212:
[----:B-1----:R1:W2:Y:S02]  /*8fb0*/  SYNCS.PHASECHK.TRANS64.TRYWAIT P0, [R0+URZ], R3 ;  /* 0x00000003000075a7 */ /* 0x0022a400080011ff */
[----:B--2---:R-:W-:Y:S05]  /*8fc0*/  @!P0 NANOSLEEP.SYNCS 0x989680 ;  /* 0x009896800000895d */ /* 0x004fea0003900000 */
[----:B------:R-:W2:Y:S02]  /*8fd0*/  @!P0 SYNCS.PHASECHK.TRANS64 P0, [R0+URZ], R3 ;  /* 0x00000003000085a7 */ /* 0x000ea400080010ff */
[----:B--2---:R-:W-:Y:S05]  /*8fe0*/  @!P0 BRA `(.L_x_212) ;  /* 0xfffffffc00f08947 */ /* 0x004fea000383ffff */
[----:B------:R-:W-:Y:S05]  /*8ff0*/  BRA `(.L_x_213) ;  /* 0xffffffa800a47947 */ /* 0x000fea000383ffff */
.L_x_69:
[----:B----4-:R-:W-:-:S07]  /*9000*/  MOV R0, UR5 ;  /* 0x0000000500007c02 */ /* 0x010fce0008000f00 */
.L_x_214:
[----:B-1----:R1:W2:Y:S02]  /*9010*/  SYNCS.PHASECHK.TRANS64.TRYWAIT P0, [R0+URZ], R3 ;  /* 0x00000003000075a7 */ /* 0x0022a400080011ff */
[----:B--2---:R-:W-:Y:S05]  /*9020*/  @!P0 NANOSLEEP.SYNCS 0x989680 ;  /* 0x009896800000895d */ /* 0x004fea0003900000 */
[----:B------:R-:W2:Y:S02]  /*9030*/  @!P0 SYNCS.PHASECHK.TRANS64 P0, [R0+URZ], R3 ;  /* 0x00000003000085a7 */ /* 0x000ea400080010ff */
[----:B--2---:R-:W-:Y:S05]  /*9040*/  @!P0 BRA `(.L_x_214) ;  /* 0xfffffffc00f08947 */ /* 0x004fea000383ffff */
[----:B------:R-:W-:Y:S05]  /*9050*/  BRA `(.L_x_215) ;  /* 0xffffffa800b07947 */ /* 0x000fea000383ffff */
.L_x_70:
[----:B----4-:R-:W-:-:S07]  /*9060*/  MOV R0, UR5 ;  /* 0x0000000500007c02 */ /* 0x010fce0008000f00 */
.L_x_216:
[----:B-1----:R1:W2:Y:S02]  /*9070*/  SYNCS.PHASECHK.TRANS64.TRYWAIT P0, [R0+URZ], R3 ;  /* 0x00000003000075a7 */ /* 0x0022a400080011ff */
[----:B--2---:R-:W-:Y:S05]  /*9080*/  @!P0 NANOSLEEP.SYNCS 0x989680 ;  /* 0x009896800000895d */ /* 0x004fea0003900000 */
[----:B------:R-:W2:Y:S02]  /*9090*/  @!P0 SYNCS.PHASECHK.TRANS64 P0, [R0+URZ], R3 ;  /* 0x00000003000085a7 */ /* 0x000ea400080010ff */
[----:B--2---:R-:W-:Y:S05]  /*90a0*/  @!P0 BRA `(.L_x_216) ;  /* 0xfffffffc00f08947 */ /* 0x004fea000383ffff */
[----:B------:R-:W-:Y:S05]  /*90b0*/  BRA `(.L_x_217) ;  /* 0xffffffa800bc7947 */ /* 0x000fea000383ffff */
.L_x_71:
[----:B----4-:R-:W-:-:S07]  /*90c0*/  MOV R0, UR5 ;  /* 0x0000000500007c02 */ /* 0x010fce0008000f00 */
.L_x_218:
[----:B-1----:R1:W2:Y:S02]  /*90d0*/  SYNCS.PHASECHK.TRANS64.TRYWAIT P0, [R0+URZ], R3 ;  /* 0x00000003000075a7 */ /* 0x0022a400080011ff */
[----:B--2---:R-:W-:Y:S05]  /*90e0*/  @!P0 NANOSLEEP.SYNCS 0x989680 ;  /* 0x009896800000895d */ /* 0x004fea0003900000 */
[----:B------:R-:W2:Y:S02]  /*90f0*/  @!P0 SYNCS.PHASECHK.TRANS64 P0, [R0+URZ], R3 ;  /* 0x00000003000085a7 */ /* 0x000ea400080010ff */
[----:B--2---:R-:W-:Y:S05]  /*9100*/  @!P0 BRA `(.L_x_218) ;  /* 0xfffffffc00f08947 */ /* 0x004fea000383ffff */
[----:B------:R-:W-:Y:S05]  /*9110*/  BRA `(.L_x_219) ;  /* 0xffffffa800c87947 */ /* 0x000fea000383ffff */
.L_x_72:
[----:B----4-:R-:W-:-:S07]  /*9120*/  MOV R0, UR5 ;  /* 0x0000000500007c02 */ /* 0x010fce0008000f00 */
.L_x_220:
[----:B-1----:R1:W2:Y:S02]  /*9130*/  SYNCS.PHASECHK.TRANS64.TRYWAIT P0, [R0+URZ], R3 ;  /* 0x00000003000075a7 */ /* 0x0022a400080011ff */
[----:B--2---:R-:W-:Y:S05]  /*9140*/  @!P0 NANOSLEEP.SYNCS 0x989680 ;  /* 0x009896800000895d */ /* 0x004fea0003900000 */
[----:B------:R-:W2:Y:S02]  /*9150*/  @!P0 SYNCS.PHASECHK.TRANS64 P0, [R0+URZ], R3 ;  /* 0x00000003000085a7 */ /* 0x000ea400080010ff */
[----:B--2---:R-:W-:Y:S05]  /*9160*/  @!P0 BRA `(.L_x_220) ;  /* 0xfffffffc00f08947 */ /* 0x004fea000383ffff */
[----:B------:R-:W-:Y:S05]  /*9170*/  BRA `(.L_x_221) ;  /* 0xffffffa800d47947 */ /* 0x000fea000383ffff */
.L_x_73:
[----:B----4-:R-:W-:-:S07]  /*9180*/  MOV R0, UR5 ;  /* 0x0000000500007c02 */ /* 0x010fce0008000f00 */
.L_x_222:
[----:B-1----:R1:W2:Y:S02]  /*9190*/  SYNCS.PHASECHK.TRANS64.TRYWAIT P0, [R0+URZ], R3 ;  /* 0x00000003000075a7 */ /* 0x0022a400080011ff */
[----:B--2---:R-:W-:Y:S05]  /*91a0*/  @!P0 NANOSLEEP.SYNCS 0x989680 ;  /* 0x009896800000895d */ /* 0x004fea0003900000 */
[----:B------:R-:W2:Y:S02]  /*91b0*/  @!P0 SYNCS.PHASECHK.TRANS64 P0, [R0+URZ], R3 ;  /* 0x00000003000085a7 */ /* 0x000ea400080010ff */
[----:B--2---:R-:W-:Y:S05]  /*91c0*/  @!P0 BRA `(.L_x_222) ;  /* 0xfffffffc00f08947 */ /* 0x004fea000383ffff */
[----:B------:R-:W-:Y:S05]  /*91d0*/  BRA `(.L_x_223) ;  /* 0xffffffa800e07947 */ /* 0x000fea000383ffff */
.L_x_74:
[----:B----4-:R-:W-:-:S07]  /*91e0*/  MOV R0, UR5 ;  /* 0x0000000500007c02 */ /* 0x010fce0008000f00 */
.L_x_224:
[----:B-1----:R1:W2:Y:S02]  /*91f0*/  SYNCS.PHASECHK.TRANS64.TRYWAIT P0, [R0+URZ], R3 ;  /* 0x00000003000075a7 */ /* 0x0022a400080011ff */
[----:B--2---:R-:W-:Y:S05]  /*9200*/  @!P0 NANOSLEEP.SYNCS 0x989680 ;  /* 0x009896800000895d */ /* 0x004fea0003900000 */
[----:B------:R-:W2:Y:S02]  /*9210*/  @!P0 SYNCS.PHASECHK.TRANS64 P0, [R0+URZ], R3 ;  /* 0x00000003000085a7 */ /* 0x000ea400080010ff */
[----:B--2---:R-:W-:Y:S05]  /*9220*/  @!P0 BRA `(.L_x_224) ;  /* 0xfffffffc00f08947 */ /* 0x004fea000383ffff */
[----:B------:R-:W-:Y:S05]  /*9230*/  BRA `(.L_x_225) ;  /* 0xffffffa800ec7947 */ /* 0x000fea000383ffff */
.L_x_75:
[----:B----4-:R-:W-:-:S07]  /*9240*/  MOV R0, UR5 ;  /* 0x0000000500007c02 */ /* 0x010fce0008000f00 */
.L_x_226:
[----:B-1----:R1:W2:Y:S02]  /*9250*/  SYNCS.PHASECHK.TRANS64.TRYWAIT P0, [R0+URZ], R3 ;  /* 0x00000003000075a7 */ /* 0x0022a400080011ff */
[----:B--2---:R-:W-:Y:S05]  /*9260*/  @!P0 NANOSLEEP.SYNCS 0x989680 ;  /* 0x009896800000895d */ /* 0x004fea0003900000 */
[----:B------:R-:W2:Y:S02]  /*9270*/  @!P0 SYNCS.PHASECHK.TRANS64 P0, [R0+URZ], R3 ;  /* 0x00000003000085a7 */ /* 0x000ea400080010ff */
[----:B--2---:R-:W-:Y:S05]  /*9280*/  @!P0 BRA `(.L_x_226) ;  /* 0xfffffffc00f08947 */ /* 0x004fea000383ffff */
[----:B------:R-:W-:Y:S05]  /*9290*/  BRA `(.L_x_227) ;  /* 0xffffffa800f87947 */ /* 0x000fea000383ffff */
.L_x_76:
[----:B----4-:R-:W-:-:S07]  /*92a0*/  MOV R0, UR5 ;  /* 0x0000000500007c02 */ /* 0x010fce0008000f00 */
.L_x_228:
[----:B-1----:R1:W2:Y:S02]  /*92b0*/  SYNCS.PHASECHK.TRANS64.TRYWAIT P0, [R0+URZ], R3 ;  /* 0x00000003000075a7 */ /* 0x0022a400080011ff */
[----:B--2---:R-:W-:Y:S05]  /*92c0*/  @!P0 NANOSLEEP.SYNCS 0x989680 ;  /* 0x009896800000895d */ /* 0x004fea0003900000 */
[----:B------:R-:W2:Y:S02]  /*92d0*/  @!P0 SYNCS.PHASECHK.TRANS64 P0, [R0+URZ], R3 ;  /* 0x00000003000085a7 */ /* 0x000ea400080010ff */
[----:B--2---:R-:W-:Y:S05]  /*92e0*/  @!P0 BRA `(.L_x_228) ;  /* 0xfffffffc00f08947 */ /* 0x004fea000383ffff */
[----:B------:R-:W-:Y:S05]  /*92f0*/  BRA `(.L_x_229) ;  /* 0xffffffac00047947 */ /* 0x000fea000383ffff */
.L_x_77:
[----:B----4-:R-:W-:-:S07]  /*9300*/  MOV R0, UR5 ;  /* 0x0000000500007c02 */ /* 0x010fce0008000f00 */
.L_x_230:
[----:B-1----:R1:W2:Y:S02]  /*9310*/  SYNCS.PHASECHK.TRANS64.TRYWAIT P0, [R0+URZ], R3 ;  /* 0x00000003000075a7 */ /* 0x0022a400080011ff */
[----:B--2---:R-:W-:Y:S05]  /*9320*/  @!P0 NANOSLEEP.SYNCS 0x989680 ;  /* 0x009896800000895d */ /* 0x004fea0003900000 */
[----:B------:R-:W2:Y:S02]  /*9330*/  @!P0 SYNCS.PHASECHK.TRANS64 P0, [R0+URZ], R3 ;  /* 0x00000003000085a7 */ /* 0x000ea400080010ff */
[----:B--2---:R-:W-:Y:S05]  /*9340*/  @!P0 BRA `(.L_x_230) ;  /* 0xfffffffc00f08947 */ /* 0x004fea000383ffff */
[----:B------:R-:W-:Y:S05]  /*9350*/  BRA `(.L_x_231) ;  /* 0xffffffac00107947 */ /* 0x000fea000383ffff */
.L_x_78:
[----:B----4-:R-:W-:-:S07]  /*9360*/  MOV R0, UR5 ;  /* 0x0000000500007c02 */ /* 0x010fce0008000f00 */
.L_x_232:
[----:B-1----:R1:W2:Y:S02]  /*9370*/  SYNCS.PHASECHK.TRANS64.TRYWAIT P0, [R0+URZ], R3 ;  /* 0x00000003000075a7 */ /* 0x0022a400080011ff */
[----:B--2---:R-:W-:Y:S05]  /*9380*/  @!P0 NANOSLEEP.SYNCS 0x989680 ;  /* 0x009896800000895d */ /* 0x004fea0003900000 */
[----:B------:R-:W2:Y:S02]  /*9390*/  @!P0 SYNCS.PHASECHK.TRANS64 P0, [R0+URZ], R3 ;  /* 0x00000003000085a7 */ /* 0x000ea400080010ff */
[----:B--2---:R-:W-:Y:S05]  /*93a0*/  @!P0 BRA `(.L_x_232) ;  /* 0xfffffffc00f08947 */ /* 0x004fea000383ffff */
[----:B------:R-:W-:Y:S05]  /*93b0*/  BRA `(.L_x_233) ;  /* 0xffffffac001c7947 */ /* 0x000fea000383ffff */
.L_x_79:
[----:B----4-:R-:W-:-:S07]  /*93c0*/  MOV R0, UR5 ;  /* 0x0000000500007c02 */ /* 0x010fce0008000f00 */
.L_x_234:
[----:B-1----:R1:W2:Y:S02]  /*93d0*/  SYNCS.PHASECHK.TRANS64.TRYWAIT P0, [R0+URZ], R3 ;  /* 0x00000003000075a7 */ /* 0x0022a400080011ff */
[----:B--2---:R-:W-:Y:S05]  /*93e0*/  @!P0 NANOSLEEP.SYNCS 0x989680 ;  /* 0x009896800000895d */ /* 0x004fea0003900000 */
[----:B------:R-:W2:Y:S02]  /*93f0*/  @!P0 SYNCS.PHASECHK.TRANS64 P0, [R0+URZ], R3 ;  /* 0x00000003000085a7 */ /* 0x000ea400080010ff */
[----:B--2---:R-:W-:Y:S05]  /*9400*/  @!P0 BRA `(.L_x_234) ;  /* 0xfffffffc00f08947 */ /* 0x004fea000383ffff */
[----:B------:R-:W-:Y:S05]  /*9410*/  BRA `(.L_x_235) ;  /* 0xffffffac00287947 */ /* 0x000fea000383ffff */
.L_x_80:
[----:B----4-:R-:W-:-:S07]  /*9420*/  MOV R0, UR5 ;  /* 0x0000000500007c02 */ /* 0x010fce0008000f00 */
.L_x_236:
[----:B-1----:R1:W2:Y:S02]  /*9430*/  SYNCS.PHASECHK.TRANS64.TRYWAIT P0, [R0+URZ], R3 ;  /* 0x00000003000075a7 */ /* 0x0022a400080011ff */
[----:B--2---:R-:W-:Y:S05]  /*9440*/  @!P0 NANOSLEEP.SYNCS 0x989680 ;  /* 0x009896800000895d */ /* 0x004fea0003900000 */
[----:B------:R-:W2:Y:S02]  /*9450*/  @!P0 SYNCS.PHASECHK.TRANS64 P0, [R0+URZ], R3 ;  /* 0x00000003000085a7 */ /* 0x000ea400080010ff */
[----:B--2---:R-:W-:Y:S05]  /*9460*/  @!P0 BRA `(.L_x_236) ;  /* 0xfffffffc00f08947 */ /* 0x004fea000383ffff */
[----:B------:R-:W-:Y:S05]  /*9470*/  BRA `(.L_x_237) ;  /* 0xffffffac00347947 */ /* 0x000fea000383ffff */
.L_x_81:
[----:B----4-:R-:W-:-:S07]  /*9480*/  MOV R0, UR5 ;  /* 0x0000000500007c02 */ /* 0x010fce0008000f00 */
.L_x_238:
[----:B-1----:R1:W2:Y:S02]  /*9490*/  SYNCS.PHASECHK.TRANS64.TRYWAIT P0, [R0+URZ], R3 ;  /* 0x00000003000075a7 */ /* 0x0022a400080011ff */
[----:B--2---:R-:W-:Y:S05]  /*94a0*/  @!P0 NANOSLEEP.SYNCS 0x989680 ;  /* 0x009896800000895d */ /* 0x004fea0003900000 */
[----:B------:R-:W2:Y:S02]  /*94b0*/  @!P0 SYNCS.PHASECHK.TRANS64 P0, [R0+URZ], R3 ;  /* 0x00000003000085a7 */ /* 0x000ea400080010ff */
[----:B--2---:R-:W-:Y:S05]  /*94c0*/  @!P0 BRA `(.L_x_238) ;  /* 0xfffffffc00f08947 */ /* 0x004fea000383ffff */
[----:B------:R-:W-:Y:S05]  /*94d0*/  BRA `(.L_x_239) ;  /* 0xffffffac00407947 */ /* 0x000fea000383ffff */
.L_x_82:
[----:B----4-:R-:W-:-:S07]  /*94e0*/  MOV R0, UR5 ;  /* 0x0000000500007c02 */ /* 0x010fce0008000f00 */
.L_x_240:
[----:B-1----:R1:W2:Y:S02]  /*94f0*/  SYNCS.PHASECHK.TRANS64.TRYWAIT P0, [R0+URZ], R3 ;  /* 0x00000003000075a7 */ /* 0x0022a400080011ff */
[----:B--2---:R-:W-:Y:S05]  /*9500*/  @!P0 NANOSLEEP.SYNCS 0x989680 ;  /* 0x009896800000895d */ /* 0x004fea0003900000 */
[----:B------:R-:W2:Y:S02]  /*9510*/  @!P0 SYNCS.PHASECHK.TRANS64 P0, [R0+URZ], R3 ;  /* 0x00000003000085a7 */ /* 0x000ea400080010ff */
[----:B--2---:R-:W-:Y:S05]  /*9520*/  @!P0 BRA `(.L_x_240) ;  /* 0xfffffffc00f08947 */ /* 0x004fea000383ffff */
[----:B------:R-:W-:Y:S05]  /*9530*/  BRA `(.L_x_241) ;  /* 0xffffffac004c7947 */ /* 0x000fea000383ffff */
.L_x_83:
[----:B----4-:R-:W-:-:S07]  /*9540*/  MOV R0, UR5 ;  /* 0x0000000500007c02 */ /* 0x010fce0008000f00 */
.L_x_242:
[----:B-1----:R1:W2:Y:S02]  /*9550*/  SYNCS.PHASECHK.TRANS64.TRYWAIT P0, [R0+URZ], R3 ;  /* 0x00000003000075a7 */ /* 0x0022a400080011ff */
[----:B--2---:R-:W-:Y:S05]  /*9560*/  @!P0 NANOSLEEP.SYNCS 0x989680 ;  /* 0x009896800000895d */ /* 0x004fea0003900000 */
[----:B------:R-:W2:Y:S02]  /*9570*/  @!P0 SYNCS.PHASECHK.TRANS64 P0, [R0+URZ], R3 ;  /* 0x00000003000085a7 */ /* 0x000ea400080010ff */
[----:B--2---:R-:W-:Y:S05]  /*9580*/  @!P0 BRA `(.L_x_242) ;  /* 0xfffffffc00f08947 */ /* 0x004fea000383ffff */
[----:B------:R-:W-:Y:S05]  /*9590*/  BRA `(.L_x_243) ;  /* 0xffffffac00587947 */ /* 0x000fea000383ffff */
.L_x_84:
[----:B----4-:R-:W-:-:S07]  /*95a0*/  MOV R0, UR5 ;  /* 0x0000000500007c02 */ /* 0x010fce0008000f00 */
.L_x_244:
[----:B-1----:R1:W2:Y:S02]  /*95b0*/  SYNCS.PHASECHK.TRANS64.TRYWAIT P0, [R0+URZ], R3 ;  /* 0x00000003000075a7 */ /* 0x0022a400080011ff */
[----:B--2---:R-:W-:Y:S05]  /*95c0*/  @!P0 NANOSLEEP.SYNCS 0x989680 ;  /* 0x009896800000895d */ /* 0x004fea0003900000 */
[----:B------:R-:W2:Y:S02]  /*95d0*/  @!P0 SYNCS.PHASECHK.TRANS64 P0, [R0+URZ], R3 ;  /* 0x00000003000085a7 */ /* 0x000ea400080010ff */
[----:B--2---:R-:W-:Y:S05]  /*95e0*/  @!P0 BRA `(.L_x_244) ;  /* 0xfffffffc00f08947 */ /* 0x004fea000383ffff */
[----:B------:R-:W-:Y:S05]  /*95f0*/  BRA `(.L_x_245) ;  /* 0xffffffac00647947 */ /* 0x000fea000383ffff */
.L_x_85:
[----:B----4-:R-:W-:-:S07]  /*9600*/  MOV R0, UR5 ;  /* 0x0000000500007c02 */ /* 0x010fce0008000f00 */
.L_x_246:
[----:B-1----:R1:W2:Y:S02]  /*9610*/  SYNCS.PHASECHK.TRANS64.TRYWAIT P0, [R0+URZ], R3 ;  /* 0x00000003000075a7 */ /* 0x0022a400080011ff */
[----:B--2---:R-:W-:Y:S05]  /*9620*/  @!P0 NANOSLEEP.SYNCS 0x989680 ;  /* 0x009896800000895d */ /* 0x004fea0003900000 */
[----:B------:R-:W2:Y:S02]  /*9630*/  @!P0 SYNCS.PHASECHK.TRANS64 P0, [R0+URZ], R3 ;  /* 0x00000003000085a7 */ /* 0x000ea400080010ff */
[----:B--2---:R-:W-:Y:S05]  /*9640*/  @!P0 BRA `(.L_x_246) ;  /* 0xfffffffc00f08947 */ /* 0x004fea000383ffff */
[----:B------:R-:W-:Y:S05]  /*9650*/  BRA `(.L_x_247) ;  /* 0xffffffac00707947 */ /* 0x000fea000383ffff */
.L_x_86:
[----:B----4-:R-:W-:-:S07]  /*9660*/  MOV R0, UR5 ;  /* 0x0000000500007c02 */ /* 0x010fce0008000f00 */
.L_x_248:
[----:B-1----:R1:W2:Y:S02]  /*9670*/  SYNCS.PHASECHK.TRANS64.TRYWAIT P0, [R0+URZ], R3 ;  /* 0x00000003000075a7 */ /* 0x0022a400080011ff */
[----:B--2---:R-:W-:Y:S05]  /*9680*/  @!P0 NANOSLEEP.SYNCS 0x989680 ;  /* 0x009896800000895d */ /* 0x004fea0003900000 */
[----:B------:R-:W2:Y:S02]  /*9690*/  @!P0 SYNCS.PHASECHK.TRANS64 P0, [R0+URZ], R3 ;  /* 0x00000003000085a7 */ /* 0x000ea400080010ff */
[----:B--2---:R-:W-:Y:S05]  /*96a0*/  @!P0 BRA `(.L_x_248) ;  /* 0xfffffffc00f08947 */ /* 0x004fea000383ffff */
[----:B------:R-:W-:Y:S05]  /*96b0*/  BRA `(.L_x_249) ;  /* 0xffffffac007c7947 */ /* 0x000fea000383ffff */
.L_x_87:
[----:B----4-:R-:W-:-:S07]  /*96c0*/  MOV R0, UR5 ;  /* 0x0000000500007c02 */ /* 0x010fce0008000f00 */
.L_x_250:
[----:B-1----:R1:W2:Y:S02]  /*96d0*/  SYNCS.PHASECHK.TRANS64.TRYWAIT P0, [R0+URZ], R3 ;  /* 0x00000003000075a7 */ /* 0x0022a400080011ff */
[----:B--2---:R-:W-:Y:S05]  /*96e0*/  @!P0 NANOSLEEP.SYNCS 0x989680 ;  /* 0x009896800000895d */ /* 0x004fea0003900000 */
[----:B------:R-:W2:Y:S02]  /*96f0*/  @!P0 SYNCS.PHASECHK.TRANS64 P0, [R0+URZ], R3 ;  /* 0x00000003000085a7 */ /* 0x000ea400080010ff */
[----:B--2---:R-:W-:Y:S05]  /*9700*/  @!P0 BRA `(.L_x_250) ;  /* 0xfffffffc00f08947 */ /* 0x004fea000383ffff */
[----:B------:R-:W-:Y:S05]  /*9710*/  BRA `(.L_x_251) ;  /* 0xffffffac00887947 */ /* 0x000fea000383ffff */
.L_x_88:
[----:B----4-:R-:W-:-:S07]  /*9720*/  MOV R0, UR5 ;  /* 0x0000000500007c02 */ /* 0x010fce0008000f00 */
.L_x_252:
[----:B-1----:R1:W2:Y:S02]  /*9730*/  SYNCS.PHASECHK.TRANS64.TRYWAIT P0, [R0+URZ], R3 ;  /* 0x00000003000075a7 */ /* 0x0022a400080011ff */
[----:B--2---:R-:W-:Y:S05]  /*9740*/  @!P0 NANOSLEEP.SYNCS 0x989680 ;  /* 0x009896800000895d */ /* 0x004fea0003900000 */
[----:B------:R-:W2:Y:S02]  /*9750*/  @!P0 SYNCS.PHASECHK.TRANS64 P0, [R0+URZ], R3 ;  /* 0x00000003000085a7 */ /* 0x000ea400080010ff */
[----:B--2---:R-:W-:Y:S05]  /*9760*/  @!P0 BRA `(.L_x_252) ;  /* 0xfffffffc00f08947 */ /* 0x004fea000383ffff */
[----:B------:R-:W-:Y:S05]  /*9770*/  BRA `(.L_x_253) ;  /* 0xffffffac00947947 */ /* 0x000fea000383ffff */
.L_x_89:
[----:B----4-:R-:W-:-:S07]  /*9780*/  MOV R0, UR5 ;  /* 0x0000000500007c02 */ /* 0x010fce0008000f00 */
.L_x_254:
[----:B-1----:R1:W2:Y:S02]  /*9790*/  SYNCS.PHASECHK.TRANS64.TRYWAIT P0, [R0+URZ], R3 ;  /* 0x00000003000075a7 */ /* 0x0022a400080011ff */
[----:B--2---:R-:W-:Y:S05]  /*97a0*/  @!P0 NANOSLEEP.SYNCS 0x989680 ;  /* 0x009896800000895d */ /* 0x004fea0003900000 */
[----:B------:R-:W2:Y:S02]  /*97b0*/  @!P0 SYNCS.PHASECHK.TRANS64 P0, [R0+URZ], R3 ;  /* 0x00000003000085a7 */ /* 0x000ea400080010ff */
[----:B--2---:R-:W-:Y:S05]  /*97c0*/  @!P0 BRA `(.L_x_254) ;  /* 0xfffffffc00f08947 */ /* 0x004fea000383ffff */
[----:B------:R-:W-:Y:S05]  /*97d0*/  BRA `(.L_x_255) ;  /* 0xffffffac00a07947 */ /* 0x000fea000383ffff */
.L_x_92:
[----:B-1----:R1:W2:Y:S02]  /*97e0*/  SYNCS.PHASECHK.TRANS64.TRYWAIT P0, [R0+URZ+0x3e0], R5 ;  /* 0x0003e005000075a7 */ /* 0x0022a400080011ff */
[----:B--2---:R-:W-:Y:S05]  /*97f0*/  @!P0 NANOSLEEP.SYNCS 0x989680 ;  /* 0x009896800000895d */ /* 0x004fea0003900000 */
[----:B------:R-:W2:Y:S02]  /*9800*/  @!P0 SYNCS.PHASECHK.TRANS64 P0, [R0+URZ+0x3e0], R5 ;  /* 0x0003e005000085a7 */ /* 0x000ea400080010ff */
[----:B--2---:R-:W-:Y:S05]  /*9810*/  @!P0 BRA `(.L_x_92) ;  /* 0xfffffffc00f08947 */ /* 0x004fea000383ffff */
[----:B------:R-:W-:Y:S05]  /*9820*/  BRA `(.L_x_256) ;  /* 0xffffffac00fc7947 */ /* 0x000fea000383ffff */
.L_x_93:
[----:B------:R-:W-:-:S07]  /*9830*/  MOV R0, UR5 ;  /* 0x0000000500007c02 */ /* 0x000fce0008000f00 */
.L_x_257:
[----:B-1----:R1:W2:Y:S02]  /*9840*/  SYNCS.PHASECHK.TRANS64.TRYWAIT P0, [R0+URZ+0x390], R5 ;  /* 0x00039005000075a7 */ /* 0x0022a400080011ff */
[----:B--2---:R-:W-:Y:S05]  /*9850*/  @!P0 NANOSLEEP.SYNCS 0x989680 ;  /* 0x009896800000895d */ /* 0x004fea0003900000 */
[----:B------:R-:W2:Y:S02]  /*9860*/  @!P0 SYNCS.PHASECHK.TRANS64 P0, [R0+URZ+0x390], R5 ;  /* 0x00039005000085a7 */ /* 0x000ea400080010ff */
[----:B--2---:R-:W-:Y:S05]  /*9870*/  @!P0 BRA `(.L_x_257) ;  /* 0xfffffffc00f08947 */ /* 0x004fea000383ffff */
[----:B------:R-:W-:Y:S05]  /*9880*/  BRA `(.L_x_258) ;  /* 0xffffffb0000c7947 */ /* 0x000fea000383ffff */
.L_x_94:
[----:B-1----:R1:W2:Y:S02]  /*9890*/  SYNCS.PHASECHK.TRANS64.TRYWAIT P1, [R0+URZ+0x380], R5 ;  /* 0x00038005000075a7 */ /* 0x0022a400080211ff */
[----:B--2---:R-:W-:Y:S05]  /*98a0*/  @!P1 NANOSLEEP.SYNCS 0x989680 ;  /* 0x009896800000995d */ /* 0x004fea0003900000 */
[----:B------:R-:W2:Y:S02]  /*98b0*/  @!P1 SYNCS.PHASECHK.TRANS64 P1, [R0+URZ+0x380], R5 ;  /* 0x00038005000095a7 */ /* 0x000ea400080210ff */
[----:B--2---:R-:W-:Y:S05]  /*98c0*/  @!P1 BRA `(.L_x_94) ;  /* 0xfffffffc00f09947 */ /* 0x004fea000383ffff */
[----:B------:R-:W-:Y:S05]  /*98d0*/  BRA `(.L_x_259) ;  /* 0xffffffb0003c7947 */ /* 0x000fea000383ffff */
.L_x_97:
[----:B------:R-:W-:-:S07]  /*98e0*/  MOV R0, UR5 ;  /* 0x0000000500007c02 */ /* 0x000fce0008000f00 */
.L_x_260:
[----:B-1----:R1:W2:Y:S02]  /*98f0*/  SYNCS.PHASECHK.TRANS64.TRYWAIT P0, [R0+URZ+0x390], R3 ;  /* 0x00039003000075a7 */ /* 0x0022a400080011ff */
[----:B--2---:R-:W-:Y:S05]  /*9900*/  @!P0 NANOSLEEP.SYNCS 0x989680 ;  /* 0x009896800000895d */ /* 0x004fea0003900000 */
[----:B------:R-:W2:Y:S02]  /*9910*/  @!P0 SYNCS.PHASECHK.TRANS64 P0, [R0+URZ+0x390], R3 ;  /* 0x00039003000085a7 */ /* 0x000ea400080010ff */
[----:B--2---:R-:W-:Y:S05]  /*9920*/  @!P0 BRA `(.L_x_260) ;  /* 0xfffffffc00f08947 */ /* 0x004fea000383ffff */
[----:B------:R-:W-:Y:S05]  /*9930*/  BRA `(.L_x_96) ;  /* 0xffffffb000907947 */ /* 0x000fea000383ffff */
.L_x_104:
[----:B-1----:R1:W2:Y:S02]  /*9940*/  SYNCS.PHASECHK.TRANS64.TRYWAIT P1, [R0+URZ+0x380], R5 ;  /* 0x00038005000075a7 */ /* 0x0022a400080211ff */
[----:B--2---:R-:W-:Y:S05]  /*9950*/  @!P1 NANOSLEEP.SYNCS 0x989680 ;  /* 0x009896800000995d */ /* 0x004fea0003900000 */
[----:B------:R-:W2:Y:S02]  /*9960*/  @!P1 SYNCS.PHASECHK.TRANS64 P1, [R0+URZ+0x380], R5 ;  /* 0x00038005000095a7 */ /* 0x000ea400080210ff */
[----:B--2---:R-:W-:Y:S05]  /*9970*/  @!P1 BRA `(.L_x_104) ;  /* 0xfffffffc00f09947 */ /* 0x004fea000383ffff */
[----:B------:R-:W-:Y:S05]  /*9980*/  BRA `(.L_x_261) ;  /* 0xffffffb400e47947 */ /* 0x000fea000383ffff */
.L_x_105:
[----:B------:R-:W-:-:S07]  /*9990*/  MOV R3, UR9 ;  /* 0x0000000900037c02 */ /* 0x000fce0008000f00 */
.L_x_262:
[----:B-1----:R1:W2:Y:S02]  /*99a0*/  SYNCS.PHASECHK.TRANS64.TRYWAIT P0, [R3+URZ+0x3c0], R0 ;  /* 0x0003c000030075a7 */ /* 0x0022a400080011ff */
[----:B--2---:R-:W-:Y:S05]  /*99b0*/  @!P0 NANOSLEEP.SYNCS 0x989680 ;  /* 0x009896800000895d */ /* 0x004fea0003900000 */
[----:B------:R-:W2:Y:S02]  /*99c0*/  @!P0 SYNCS.PHASECHK.TRANS64 P0, [R3+URZ+0x3c0], R0 ;  /* 0x0003c000030085a7 */ /* 0x000ea400080010ff */
[----:B--2---:R-:W-:Y:S05]  /*99d0*/  @!P0 BRA `(.L_x_262) ;  /* 0xfffffffc00f08947 */ /* 0x004fea000383ffff */
[----:B------:R-:W-:Y:S05]  /*99e0*/  BRA `(.L_x_263) ;  /* 0xffffffb800187947 */ /* 0x000fea000383ffff */
.L_x_108:
[----:B------:R-:W-:Y:S07]  /*99f0*/  MOV R0, UR7 ;  /* 0x0000000700007c02 */ /* 0x000fee0008000f00 */
.L_x_264:
[----:B-1----:R1:W2:Y:S02]  /*9a00*/  SYNCS.PHASECHK.TRANS64.TRYWAIT P0, [R0+URZ], R3 ;  /* 0x00000003000075a7 */ /* 0x0022a400080011ff */
[----:B--2---:R-:W-:Y:S05]  /*9a10*/  @!P0 NANOSLEEP.SYNCS 0x989680 ;  /* 0x009896800000895d */ /* 0x004fea0003900000 */
[----:B------:R-:W2:Y:S02]  /*9a20*/  @!P0 SYNCS.PHASECHK.TRANS64 P0, [R0+URZ], R3 ;  /* 0x00000003000085a7 */ /* 0x000ea400080010ff */
[----:B--2---:R-:W-:Y:S05]  /*9a30*/  @!P0 BRA `(.L_x_264) ;  /* 0xfffffffc00f08947 */ /* 0x004fea000383ffff */
[----:B------:R-:W-:Y:S05]  /*9a40*/  BRA `(.L_x_107) ;  /* 0xffffffb800507947 */ /* 0x000fea000383ffff */
.L_x_111:
[----:B------:R-:W-:-:S07]  /*9a50*/  MOV R0, UR5 ;  /* 0x0000000500007c02 */ /* 0x000fce0008000f00 */
.L_x_265:
[----:B--2---:R2:W3:Y:S02]  /*9a60*/  SYNCS.PHASECHK.TRANS64.TRYWAIT P0, [R0+URZ], R3 ;  /* 0x00000003000075a7 */ /* 0x0044e400080011ff */
[----:B---3--:R-:W-:Y:S05]  /*9a70*/  @!P0 NANOSLEEP.SYNCS 0x989680 ;  /* 0x009896800000895d */ /* 0x008fea0003900000 */
[----:B------:R-:W3:Y:S02]  /*9a80*/  @!P0 SYNCS.PHASECHK.TRANS64 P0, [R0+URZ], R3 ;  /* 0x00000003000085a7 */ /* 0x000ee400080010ff */
[----:B---3--:R-:W-:Y:S05]  /*9a90*/  @!P0 BRA `(.L_x_265) ;  /* 0xfffffffc00f08947 */ /* 0x008fea000383ffff */
[----:B------:R-:W-:Y:S05]  /*9aa0*/  BRA `(.L_x_266) ;  /* 0xffffffb800f47947 */ /* 0x000fea000383ffff */
.L_x_112:
[----:B------:R-:W-:-:S07]  /*9ab0*/  MOV R0, UR5 ;  /* 0x0000000500007c02 */ /* 0x000fce0008000f00 */
.L_x_267:
[----:B--2---:R2:W3:Y:S02]  /*9ac0*/  SYNCS.PHASECHK.TRANS64.TRYWAIT P0, [R0+URZ], R3 ;  /* 0x00000003000075a7 */ /* 0x0044e400080011ff */
[----:B---3--:R-:W-:Y:S05]  /*9ad0*/  @!P0 NANOSLEEP.SYNCS 0x989680 ;  /* 0x009896800000895d */ /* 0x008fea0003900000 */
[----:B------:R-:W3:Y:S02]  /*9ae0*/  @!P0 SYNCS.PHASECHK.TRANS64 P0, [R0+URZ], R3 ;  /* 0x00000003000085a7 */ /* 0x000ee400080010ff */
[----:B---3--:R-:W-:Y:S05]  /*9af0*/  @!P0 BRA `(.L_x_267) ;  /* 0xfffffffc00f08947 */ /* 0x008fea000383ffff */
[----:B------:R-:W-:Y:S05]  /*9b00*/  BRA `(.L_x_268) ;  /* 0xffffffbc00007947 */ /* 0x000fea000383ffff */
.L_x_113:
[----:B------:R-:W-:-:S07]  /*9b10*/  MOV R0, UR5 ;  /* 0x0000000500007c02 */ /* 0x000fce0008000f00 */
.L_x_269:
[----:B--2---:R2:W3:Y:S02]  /*9b20*/  SYNCS.PHASECHK.TRANS64.TRYWAIT P0, [R0+URZ], R3 ;  /* 0x00000003000075a7 */ /* 0x0044e400080011ff */
[----:B---3--:R-:W-:Y:S05]  /*9b30*/  @!P0 NANOSLEEP.SYNCS 0x989680 ;  /* 0x009896800000895d */ /* 0x008fea0003900000 */
[----:B------:R-:W3:Y:S02]  /*9b40*/  @!P0 SYNCS.PHASECHK.TRANS64 P0, [R0+URZ], R3 ;  /* 0x00000003000085a7 */ /* 0x000ee400080010ff */
[----:B---3--:R-:W-:Y:S05]  /*9b50*/  @!P0 BRA `(.L_x_269) ;  /* 0xfffffffc00f08947 */ /* 0x008fea000383ffff */
[----:B------:R-:W-:Y:S05]  /*9b60*/  BRA `(.L_x_270) ;  /* 0xffffffbc000c7947 */ /* 0x000fea000383ffff */
.L_x_114:
[----:B------:R-:W-:-:S07]  /*9b70*/  MOV R0, UR7 ;  /* 0x0000000700007c02 */ /* 0x000fce0008000f00 */
.L_x_271:
[----:B--2---:R2:W3:Y:S02]  /*9b80*/  SYNCS.PHASECHK.TRANS64.TRYWAIT P0, [R0+URZ], R3 ;  /* 0x00000003000075a7 */ /* 0x0044e400080011ff */
[----:B---3--:R-:W-:Y:S05]  /*9b90*/  @!P0 NANOSLEEP.SYNCS 0x989680 ;  /* 0x009896800000895d */ /* 0x008fea0003900000 */
[----:B------:R-:W3:Y:S02]  /*9ba0*/  @!P0 SYNCS.PHASECHK.TRANS64 P0, [R0+URZ], R3 ;  /* 0x00000003000085a7 */ /* 0x000ee400080010ff */
[----:B---3--:R-:W-:Y:S05]  /*9bb0*/  @!P0 BRA `(.L_x_271) ;  /* 0xfffffffc00f08947 */ /* 0x008fea000383ffff */
[----:B------:R-:W-:Y:S05]  /*9bc0*/  BRA `(.L_x_272) ;  /* 0xffffffbc00187947 */ /* 0x000fea000383ffff */
.L_x_119:
[----:B---3--:R3:W1:Y:S02]  /*9bd0*/  SYNCS.PHASECHK.TRANS64.TRYWAIT P0, [R0+URZ+0x380], R3 ;  /* 0x00038003000075a7 */ /* 0x00866400080011ff */
[----:B-1----:R-:W-:Y:S05]  /*9be0*/  @!P0 NANOSLEEP.SYNCS 0x989680 ;  /* 0x009896800000895d */ /* 0x002fea0003900000 */
[----:B------:R-:W1:Y:S02]  /*9bf0*/  @!P0 SYNCS.PHASECHK.TRANS64 P0, [R0+URZ+0x380], R3 ;  /* 0x00038003000085a7 */ /* 0x000e6400080010ff */
[----:B-1----:R-:W-:Y:S05]  /*9c00*/  @!P0 BRA `(.L_x_119) ;  /* 0xfffffffc00f08947 */ /* 0x002fea000383ffff */
[----:B------:R-:W-:Y:S05]  /*9c10*/  BRA `(.L_x_273) ;  /* 0xffffffc000147947 */ /* 0x000fea000383ffff */
.L_x_122:
[----:B------:R-:W-:Y:S07]  /*9c20*/  MOV R0, UR6 ;  /* 0x0000000600007c02 */ /* 0x000fee0008000f00 */
.L_x_274:
[----:B-1----:R1:W3:Y:S02]  /*9c30*/  SYNCS.PHASECHK.TRANS64.TRYWAIT P0, [R0+URZ+0x378], R3 ;  /* 0x00037803000075a7 */ /* 0x0022e400080011ff */
[----:B---3--:R-:W-:Y:S05]  /*9c40*/  @!P0 NANOSLEEP.SYNCS 0x989680 ;  /* 0x009896800000895d */ /* 0x008fea0003900000 */
[----:B------:R-:W3:Y:S02]  /*9c50*/  @!P0 SYNCS.PHASECHK.TRANS64 P0, [R0+URZ+0x378], R3 ;  /* 0x00037803000085a7 */ /* 0x000ee400080010ff */
[----:B---3--:R-:W-:Y:S05]  /*9c60*/  @!P0 BRA `(.L_x_274) ;  /* 0xfffffffc00f08947 */ /* 0x008fea000383ffff */
[----:B------:R-:W-:Y:S05]  /*9c70*/  BRA `(.L_x_121) ;  /* 0xffffffc400007947 */ /* 0x000fea000383ffff */
.L_x_125:
[----:B------:R-:W-:Y:S07]  /*9c80*/  MOV R3, UR6 ;  /* 0x0000000600037c02 */ /* 0x000fee0008000f00 */
.L_x_275:
[----:B-1----:R1:W2:Y:S02]  /*9c90*/  SYNCS.PHASECHK.TRANS64.TRYWAIT P2, [R3+URZ+0x368], R26 ;  /* 0x0003681a030075a7 */ /* 0x0022a400080411ff */
[----:B--2---:R-:W-:Y:S05]  /*9ca0*/  @!P2 NANOSLEEP.SYNCS 0x989680 ;  /* 0x009896800000a95d */ /* 0x004fea0003900000 */
[----:B------:R-:W2:Y:S02]  /*9cb0*/  @!P2 SYNCS.PHASECHK.TRANS64 P2, [R3+URZ+0x368], R26 ;  /* 0x0003681a0300a5a7 */ /* 0x000ea400080410ff */
[----:B--2---:R-:W-:Y:S05]  /*9cc0*/  @!P2 BRA `(.L_x_275) ;  /* 0xfffffffc00f0a947 */ /* 0x004fea000383ffff */
[----:B------:R-:W-:Y:S05]  /*9cd0*/  BRA `(.L_x_276) ;  /* 0xffffffc400947947 */ /* 0x000fea000383ffff */
.L_x_128:
[----:B--2---:R2:W4:Y:S02]  /*9ce0*/  SYNCS.PHASECHK.TRANS64.TRYWAIT P0, [R0+URZ+0x380], R3 ;  /* 0x00038003000075a7 */ /* 0x00452400080011ff */
[----:B----4-:R-:W-:Y:S05]  /*9cf0*/  @!P0 NANOSLEEP.SYNCS 0x989680 ;  /* 0x009896800000895d */ /* 0x010fea0003900000 */
[----:B------:R-:W4:Y:S02]  /*9d00*/  @!P0 SYNCS.PHASECHK.TRANS64 P0, [R0+URZ+0x380], R3 ;  /* 0x00038003000085a7 */ /* 0x000f2400080010ff */
[----:B----4-:R-:W-:Y:S05]  /*9d10*/  @!P0 BRA `(.L_x_128) ;  /* 0xfffffffc00f08947 */ /* 0x010fea000383ffff */
[----:B------:R-:W-:Y:S05]  /*9d20*/  BRA `(.L_x_277) ;  /* 0xffffffc800f07947 */ /* 0x000fea000383ffff */
.L_x_139:
[----:B-1----:R-:W-:Y:S04]  /*9d30*/  MOV R0, UR43 ;  /* 0x0000002b00007c02 */ /* 0x002fe80008000f00 */
[----:B------:R1:W2:Y:S03]  /*9d40*/  SYNCS.PHASECHK.TRANS64.TRYWAIT P1, [R0+URZ+0x360], R3 ;  /* 0x00036003000075a7 */ /* 0x0002a600080211ff */
[----:B--2---:R-:W-:Y:S05]  /*9d50*/  @!P1 NANOSLEEP.SYNCS 0x989680 ;  /* 0x009896800000995d */ /* 0x004fea0003900000 */
[----:B------:R-:W2:Y:S02]  /*9d60*/  @!P1 SYNCS.PHASECHK.TRANS64 P1, [R0+URZ+0x360], R3 ;  /* 0x00036003000095a7 */ /* 0x000ea400080210ff */
[----:B--2---:R-:W-:Y:S05]  /*9d70*/  @!P1 BRA `(.L_x_139) ;  /* 0xfffffffc00ec9947 */ /* 0x004fea000383ffff */
[----:B------:R-:W-:Y:S05]  /*9d80*/  BRA `(.L_x_138) ;  /* 0xffffffd400e47947 */ /* 0x000fea000383ffff */
.L_x_141:
[----:B-1----:R1:W4:Y:S02]  /*9d90*/  SYNCS.PHASECHK.TRANS64.TRYWAIT P1, [R92+URZ+0x3a0], R7 ;  /* 0x0003a0075c0075a7 */ /* 0x00232400080211ff */
[----:B----4-:R-:W-:Y:S05]  /*9da0*/  @!P1 NANOSLEEP.SYNCS 0x989680 ;  /* 0x009896800000995d */ /* 0x010fea0003900000 */
[----:B------:R-:W4:Y:S02]  /*9db0*/  @!P1 SYNCS.PHASECHK.TRANS64 P1, [R92+URZ+0x3a0], R7 ;  /* 0x0003a0075c0095a7 */ /* 0x000f2400080210ff */
[----:B----4-:R-:W-:Y:S05]  /*9dc0*/  @!P1 BRA `(.L_x_141) ;  /* 0xfffffffc00f09947 */ /* 0x010fea000383ffff */
[----:B------:R-:W-:Y:S05]  /*9dd0*/  BRA `(.L_x_140) ;  /* 0xffffffd800207947 */ /* 0x000fea000383ffff */
        .weak           $__internal_0_$__cuda_sm10x_tcgen05_guardrail_trap_col_being_dealloced_not_returned_by_alloc
        .type           $__internal_0_$__cuda_sm10x_tcgen05_guardrail_trap_col_being_dealloced_not_returned_by_alloc,@function
        .size           $__internal_0_$__cuda_sm10x_tcgen05_guardrail_trap_col_being_dealloced_not_returned_by_alloc,($__internal_1_$__cuda_sm10x_tcgen05_guardrail_trap_phase_invalid_during_alloc - $__internal_0_$__cuda_sm10x_tcgen05_guardrail_trap_col_being_dealloced_not_returned_by_alloc)
$__internal_0_$__cuda_sm10x_tcgen05_guardrail_trap_col_being_dealloced_not_returned_by_alloc:
[----:B------:R-:W-:Y:S05]  /*9de0*/  BPT.TRAP 0x1 ;  /* 0x000000040000795c */ /* 0x000fea0000300000 */
[----:B------:R-:W-:-:S04]  /*9df0*/  HFMA2 R3, -RZ, RZ, 0, 0 ;  /* 0x00000000ff037431 */ /* 0x000fc800000001ff */
[----:B------:R-:W-:Y:S05]  /*9e00*/  RET.REL.NODEC R2 `(_ZN7cutlass13device_kernelINS_4gemm6kernel13GemmUniversalIN4cute5tupleIJiiiiEEENS1_10collective13CollectiveMmaINS1_35MainloopSm100TmaUmmaWarpSpecializedILi54ELi2ELi4ENS5_IJNS4_1CILi1EEESB_SB_EEEEENS5_IJNSA_ILi64EEESE_NSA_ILi32EEEEEENS_12float_e5m2_tENS5_IJlSB_lEEENS_12float_e4m3_tENS5_IJSB_llEEENS4_8TiledMMAINS4_8MMA_AtomIJNS4_10MMA_TraitsINS4_19SM100_MMA_F8F6F4_SSEJSH_SJ_fSE_SE_NS4_17integral_constantINS4_4UMMA5MajorELSR_0EEENSP_ISR_LSR_1EEENSP_INSQ_7ScaleInELSU_0EEESV_EEEEEENS4_6LayoutISC_NS5_IJNSA_ILi0EEESZ_SZ_EEEEENS5_IJNS4_10UnderscoreES12_S12_EEEEENS4_13SM90_TMA_LOADENS4_14ComposedLayoutINS4_7SwizzleILi1ELi4ELi3EEENS4_18smem_ptr_flag_bitsILi8EEENSY_INS5_IJNSA_ILi8EEESF_EEENS5_IJSF_SB_EEEEEEEvNS4_8identityES15_NS16_INS17_ILi2ELi4ELi3EEES1A_NSY_INS5_IJSE_S1B_EEENS5_IJSB_SE_EEEEEEEvS1G_EENS_8epilogue10collective18CollectiveEpilogueINS1N_23Sm100TmaWarpSpecializedILi1ELi1ELi32ELb0ELb0EEEJSG_NS5_IJNSY_ISE_SB_EES1S_EEESH_SI_SH_SI_NS1N_6fusion15FusionCallbacksIS1R_NS1U_17LinearCombinationISH_fSH_fLNS_15FloatRoundStyleE2EEESG_S1T_JEEENS4_5SM1004TMEM4LOAD26SM100_TMEM_LOAD_16dp32b32xES15_NS16_IS1H_S1A_NSY_INS5_IJS1B_SE_EEENS5_IJSE_SB_EEEEEEENS4_39AutoVectorizingCopyWithAssumedAlignmentILi128EEENS4_14SM90_TMA_STOREES27_S29_S29_EEEvvEEEEvNT_6ParamsE) ;  /* 0xffffff60027c7950 */ /* 0x000fea0003c3ffff */
        .weak           $__internal_1_$__cuda_sm10x_tcgen05_guardrail_trap_phase_invalid_during_alloc
        .type           $__internal_1_$__cuda_sm10x_tcgen05_guardrail_trap_phase_invalid_during_alloc,@function
        .size           $__internal_1_$__cuda_sm10x_tcgen05_guardrail_trap_phase_invalid_during_alloc,($__internal_2_$__cuda_sm10x_tcgen05_guardrail_trap_unallocated_columns_being_dealloced - $__internal_1_$__cuda_sm10x_tcgen05_guardrail_trap_phase_invalid_during_alloc)
$__internal_1_$__cuda_sm10x_tcgen05_guardrail_trap_phase_invalid_during_alloc:
[----:B------:R-:W-:Y:S05]  /*9e10*/  BPT.TRAP 0x1 ;  /* 0x000000040000795c */ /* 0x000fea0000300000 */
[----:B------:R-:W-:-:S04]  /*9e20*/  MOV R3, 0x0 ;  /* 0x0000000000037802 */ /* 0x000fc80000000f00 */
[----:B------:R-:W-:Y:S05]  /*9e30*/  RET.REL.NODEC R2 `(_ZN7cutlass13device_kernelINS_4gemm6kernel13GemmUniversalIN4cute5tupleIJiiiiEEENS1_10collective13CollectiveMmaINS1_35MainloopSm100TmaUmmaWarpSpecializedILi54ELi2ELi4ENS5_IJNS4_1CILi1EEESB_SB_EEEEENS5_IJNSA_ILi64EEESE_NSA_ILi32EEEEEENS_12float_e5m2_tENS5_IJlSB_lEEENS_12float_e4m3_tENS5_IJSB_llEEENS4_8TiledMMAINS4_8MMA_AtomIJNS4_10MMA_TraitsINS4_19SM100_MMA_F8F6F4_SSEJSH_SJ_fSE_SE_NS4_17integral_constantINS4_4UMMA5MajorELSR_0EEENSP_ISR_LSR_1EEENSP_INSQ_7ScaleInELSU_0EEESV_EEEEEENS4_6LayoutISC_NS5_IJNSA_ILi0EEESZ_SZ_EEEEENS5_IJNS4_10UnderscoreES12_S12_EEEEENS4_13SM90_TMA_LOADENS4_14ComposedLayoutINS4_7SwizzleILi1ELi4ELi3EEENS4_18smem_ptr_flag_bitsILi8EEENSY_INS5_IJNSA_ILi8EEESF_EEENS5_IJSF_SB_EEEEEEEvNS4_8identityES15_NS16_INS17_ILi2ELi4ELi3EEES1A_NSY_INS5_IJSE_S1B_EEENS5_IJSB_SE_EEEEEEEvS1G_EENS_8epilogue10collective18CollectiveEpilogueINS1N_23Sm100TmaWarpSpecializedILi1ELi1ELi32ELb0ELb0EEEJSG_NS5_IJNSY_ISE_SB_EES1S_EEESH_SI_SH_SI_NS1N_6fusion15FusionCallbacksIS1R_NS1U_17LinearCombinationISH_fSH_fLNS_15FloatRoundStyleE2EEESG_S1T_JEEENS4_5SM1004TMEM4LOAD26SM100_TMEM_LOAD_16dp32b32xES15_NS16_IS1H_S1A_NSY_INS5_IJS1B_SE_EEENS5_IJSE_SB_EEEEEEENS4_39AutoVectorizingCopyWithAssumedAlignmentILi128EEENS4_14SM90_TMA_STOREES27_S29_S29_EEEvvEEEEvNT_6ParamsE) ;  /* 0xffffff6002707950 */ /* 0x000fea0003c3ffff */
        .weak           $__internal_2_$__cuda_sm10x_tcgen05_guardrail_trap_unallocated_columns_being_dealloced
        .type           $__internal_2_$__cuda_sm10x_tcgen05_guardrail_trap_unallocated_columns_being_dealloced,@function
        .size           $__internal_2_$__cuda_sm10x_tcgen05_guardrail_trap_unallocated_columns_being_dealloced,(.L_x_279 - $__internal_2_$__cuda_sm10x_tcgen05_guardrail_trap_unallocated_columns_being_dealloced)
$__internal_2_$__cuda_sm10x_tcgen05_guardrail_trap_unallocated_columns_being_dealloced:
[----:B------:R-:W-:Y:S05]  /*9e40*/  BPT.TRAP 0x1 ;  /* 0x000000040000795c */ /* 0x000fea0000300000 */
[----:B------:R-:W-:-:S04]  /*9e50*/  HFMA2 R3, -RZ, RZ, 0, 0 ;  /* 0x00000000ff037431 */ /* 0x000fc800000001ff */
[----:B------:R-:W-:Y:S05]  /*9e60*/  RET.REL.NODEC R2 `(_ZN7cutlass13device_kernelINS_4gemm6kernel13GemmUniversalIN4cute5tupleIJiiiiEEENS1_10collective13CollectiveMmaINS1_35MainloopSm100TmaUmmaWarpSpecializedILi54ELi2ELi4ENS5_IJNS4_1CILi1EEESB_SB_EEEEENS5_IJNSA_ILi64EEESE_NSA_ILi32EEEEEENS_12float_e5m2_tENS5_IJlSB_lEEENS_12float_e4m3_tENS5_IJSB_llEEENS4_8TiledMMAINS4_8MMA_AtomIJNS4_10MMA_TraitsINS4_19SM100_MMA_F8F6F4_SSEJSH_SJ_fSE_SE_NS4_17integral_constantINS4_4UMMA5MajorELSR_0EEENSP_ISR_LSR_1EEENSP_INSQ_7ScaleInELSU_0EEESV_EEEEEENS4_6LayoutISC_NS5_IJNSA_ILi0EEESZ_SZ_EEEEENS5_IJNS4_10UnderscoreES12_S12_EEEEENS4_13SM90_TMA_LOADENS4_14ComposedLayoutINS4_7SwizzleILi1ELi4ELi3EEENS4_18smem_ptr_flag_bitsILi8EEENSY_INS5_IJNSA_ILi8EEESF_EEENS5_IJSF_SB_EEEEEEEvNS4_8identityES15_NS16_INS17_ILi2ELi4ELi3EEES1A_NSY_INS5_IJSE_S1B_EEENS5_IJSB_SE_EEEEEEEvS1G_EENS_8epilogue10collective18CollectiveEpilogueINS1N_23Sm100TmaWarpSpecializedILi1ELi1ELi32ELb0ELb0EEEJSG_NS5_IJNSY_ISE_SB_EES1S_EEESH_SI_SH_SI_NS1N_6fusion15FusionCallbacksIS1R_NS1U_17LinearCombinationISH_fSH_fLNS_15FloatRoundStyleE2EEESG_S1T_JEEENS4_5SM1004TMEM4LOAD26SM100_TMEM_LOAD_16dp32b32xES15_NS16_IS1H_S1A_NSY_INS5_IJS1B_SE_EEENS5_IJSE_SB_EEEEEEENS4_39AutoVectorizingCopyWithAssumedAlignmentILi128EEENS4_14SM90_TMA_STOREES27_S29_S29_EEEvvEEEEvNT_6ParamsE) ;  /* 0xffffff6002647950 */ /* 0x000fea0003c3ffff */
.L_x_278:
[----:B------:R-:W-:-:S00]  /*9e70*/  BRA `(.L_x_278) ;  /* 0xfffffffc00fc7947 */ /* 0x000fc0000383ffff */
[----:B------:R-:W-:-:S00]  /*9e80*/  NOP ;  /* 0x0000000000007918 */ /* 0x000fc00000000000 */
[----:B------:R-:W-:-:S00]  /*9e90*/  NOP ;  /* 0x0000000000007918 */ /* 0x000fc00000000000 */
[----:B------:R-:W-:-:S00]  /*9ea0*/  NOP ;  /* 0x0000000000007918 */ /* 0x000fc00000000000 */
[----:B------:R-:W-:-:S00]  /*9eb0*/  NOP ;  /* 0x0000000000007918 */ /* 0x000fc00000000000 */
[----:B------:R-:W-:-:S00]  /*9ec0*/  NOP ;  /* 0x0000000000007918 */ /* 0x000fc00000000000 */
[----:B------:R-:W-:-:S00]  /*9ed0*/  NOP ;  /* 0x0000000000007918 */ /* 0x000fc00000000000 */
[----:B------:R-:W-:-:S00]  /*9ee0*/  NOP ;  /* 0x0000000000007918 */ /* 0x000fc00000000000 */
[----:B------:R-:W-:-:S00]  /*9ef0*/  NOP ;  /* 0x0000000000007918 */ /* 0x000fc00000000000 */
.L_x_279:


//--------------------- .nv.global.init           --------------------------
	.section	.nv.global.init,"aw",@progbits
.nv.global.init:
	.type		$str$27,@object
	.size		$str$27,($str$28 - $str$27)
$str$27:
        /*0000*/ 	.byte	0x28, 0x61, 0x64, 0x64, 0x72, 0x65, 0x73, 0x73, 0x20, 0x26, 0x20, 0x6d, 0x61, 0x73, 0x6b, 0x29
        /*0010*/ 	.byte	0x20, 0x3d, 0x3d, 0x20, 0x30, 0x00
	.type		$str$28,@object
	.size		$str$28,($str$26 - $str$28)
$str$28:
        /*0016*/ 	.byte	0x2f, 0x74, 0x6d, 0x70, 0x2f, 0x63, 0x75, 0x74, 0x6c, 0x61, 0x73, 0x73, 0x5f, 0x73, 0x77, 0x65
        /*0026*/ 	.byte	0x65, 0x70, 0x5f, 0x73, 0x72, 0x63, 0x2f, 0x69, 0x6e, 0x63, 0x6c, 0x75, 0x64, 0x65, 0x2f, 0x63
        /*0036*/ 	.byte	0x75, 0x74, 0x65, 0x2f, 0x70, 0x6f, 0x69, 0x6e, 0x74, 0x65, 0x72, 0x5f, 0x66, 0x6c, 0x61, 0x67
        /*0046*/ 	.byte	0x67, 0x65, 0x64, 0x2e, 0x68, 0x70, 0x70, 0x00
	.type		$str$26,@object
	.size		$str$26,($str$25 - $str$26)
$str$26:
        /*004e*/ 	.byte	0x2f, 0x74, 0x6d, 0x70, 0x2f, 0x63, 0x75, 0x74, 0x6c, 0x61, 0x73, 0x73, 0x5f, 0x73, 0x77, 0x65
        /*005e*/ 	.byte	0x65, 0x70, 0x5f, 0x73, 0x72, 0x63, 0x2f, 0x69, 0x6e, 0x63, 0x6c, 0x75, 0x64, 0x65, 0x2f, 0x63
        /*006e*/ 	.byte	0x75, 0x74, 0x65, 0x2f, 0x61, 0x74, 0x6f, 0x6d, 0x2f, 0x63, 0x6f, 0x70, 0x79, 0x5f, 0x74, 0x72
        /*007e*/ 	.byte	0x61, 0x69, 0x74, 0x73, 0x5f, 0x73, 0x6d, 0x31, 0x30, 0x30, 0x2e, 0x68, 0x70, 0x70, 0x00
	.type		$str$25,@object
	.size		$str$25,(__unnamed_1 - $str$25)
$str$25:
        /*008d*/ 	.byte	0x28, 0x28, 0x75, 0x69, 0x6e, 0x74, 0x33, 0x32, 0x5f, 0x74, 0x28, 0x74, 0x68, 0x72, 0x65, 0x61
        /*009d*/ 	.byte	0x64, 0x49, 0x64, 0x78, 0x2e, 0x78, 0x29, 0x20, 0x2f, 0x20, 0x33, 0x32, 0x29, 0x20, 0x25, 0x20
        /*00ad*/ 	.byte	0x34, 0x29, 0x20, 0x3d, 0x3d, 0x20, 0x28, 0x28, 0x28, 0x74, 0x6d, 0x65, 0x6d, 0x5f, 0x61, 0x64
        /*00bd*/ 	.byte	0x64, 0x72, 0x20, 0x3e, 0x3e, 0x20, 0x31, 0x36, 0x29, 0x20, 0x2f, 0x20, 0x33, 0x32, 0x29, 0x20
        /*00cd*/ 	.byte	0x25, 0x20, 0x34, 0x29, 0x00
	.type		__unnamed_1,@object
	.size		__unnamed_1,(__unnamed_2 - __unnamed_1)
__unnamed_1:
        /*00d2*/ 	.byte	0x61, 0x75, 0x74, 0x6f, 0x20, 0x63, 0x75, 0x74, 0x65, 0x3a, 0x3a, 0x61, 0x73, 0x5f, 0x70, 0x6f
        /* <DEDUP_REMOVED lines=24> */
        /*0262*/ 	.byte	0x3c, 0x34, 0x30, 0x39, 0x36, 0x3e, 0x3e, 0x3e, 0x3e, 0x5d, 0x00
	.type		__unnamed_2,@object
	.size		__unnamed_2,(.L_2 - __unnamed_2)
__unnamed_2:
        /* <DEDUP_REMOVED lines=40> */
        /*04ed*/ 	.byte	0x74, 0x65, 0x3a, 0x3a, 0x43, 0x3c, 0x30, 0x3e, 0x3e, 0x3e, 0x3e, 0x5d, 0x00
.L_2:


//--------------------- .nv.shared._ZN7cutlass13device_kernelINS_4gemm6kernel13GemmUniversalIN4cute5tupleIJiiiiEEENS1_10collective13CollectiveMmaINS1_35MainloopSm100TmaUmmaWarpSpecializedILi54ELi2ELi4ENS5_IJNS4_1CILi1EEESB_SB_EEEEENS5_IJNSA_ILi64EEESE_NSA_ILi32EEEEEENS_12float_e5m2_tENS5_IJlSB_lEEENS_12float_e4m3_tENS5_IJSB_llEEENS4_8TiledMMAINS4_8MMA_AtomIJNS4_10MMA_TraitsINS4_19SM100_MMA_F8F6F4_SSEJSH_SJ_fSE_SE_NS4_17integral_constantINS4_4UMMA5MajorELSR_0EEENSP_ISR_LSR_1EEENSP_INSQ_7ScaleInELSU_0EEESV_EEEEEENS4_6LayoutISC_NS5_IJNSA_ILi0EEESZ_SZ_EEEEENS5_IJNS4_10UnderscoreES12_S12_EEEEENS4_13SM90_TMA_LOADENS4_14ComposedLayoutINS4_7SwizzleILi1ELi4ELi3EEENS4_18smem_ptr_flag_bitsILi8EEENSY_INS5_IJNSA_ILi8EEESF_EEENS5_IJSF_SB_EEEEEEEvNS4_8identityES15_NS16_INS17_ILi2ELi4ELi3EEES1A_NSY_INS5_IJSE_S1B_EEENS5_IJSB_SE_EEEEEEEvS1G_EENS_8epilogue10collective18CollectiveEpilogueINS1N_23Sm100TmaWarpSpecializedILi1ELi1ELi32ELb0ELb0EEEJSG_NS5_IJNSY_ISE_SB_EES1S_EEESH_SI_SH_SI_NS1N_6fusion15FusionCallbacksIS1R_NS1U_17LinearCombinationISH_fSH_fLNS_15FloatRoundStyleE2EEESG_S1T_JEEENS4_5SM1004TMEM4LOAD26SM100_TMEM_LOAD_16dp32b32xES15_NS16_IS1H_S1A_NSY_INS5_IJS1B_SE_EEENS5_IJSE_SB_EEEEEEENS4_39AutoVectorizingCopyWithAssumedAlignmentILi128EEENS4_14SM90_TMA_STOREES27_S29_S29_EEEvvEEEEvNT_6ParamsE --------------------------
	.section	.nv.shared._ZN7cutlass13device_kernelINS_4gemm6kernel13GemmUniversalIN4cute5tupleIJiiiiEEENS1_10collective13CollectiveMmaINS1_35MainloopSm100TmaUmmaWarpSpecializedILi54ELi2ELi4ENS5_IJNS4_1CILi1EEESB_SB_EEEEENS5_IJNSA_ILi64EEESE_NSA_ILi32EEEEEENS_12float_e5m2_tENS5_IJlSB_lEEENS_12float_e4m3_tENS5_IJSB_llEEENS4_8TiledMMAINS4_8MMA_AtomIJNS4_10MMA_TraitsINS4_19SM100_MMA_F8F6F4_SSEJSH_SJ_fSE_SE_NS4_17integral_constantINS4_4UMMA5MajorELSR_0EEENSP_ISR_LSR_1EEENSP_INSQ_7ScaleInELSU_0EEESV_EEEEEENS4_6LayoutISC_NS5_IJNSA_ILi0EEESZ_SZ_EEEEENS5_IJNS4_10UnderscoreES12_S12_EEEEENS4_13SM90_TMA_LOADENS4_14ComposedLayoutINS4_7SwizzleILi1ELi4ELi3EEENS4_18smem_ptr_flag_bitsILi8EEENSY_INS5_IJNSA_ILi8EEESF_EEENS5_IJSF_SB_EEEEEEEvNS4_8identityES15_NS16_INS17_ILi2ELi4ELi3EEES1A_NSY_INS5_IJSE_S1B_EEENS5_IJSB_SE_EEEEEEEvS1G_EENS_8epilogue10collective18CollectiveEpilogueINS1N_23Sm100TmaWarpSpecializedILi1ELi1ELi32ELb0ELb0EEEJSG_NS5_IJNSY_ISE_SB_EES1S_EEESH_SI_SH_SI_NS1N_6fusion15FusionCallbacksIS1R_NS1U_17LinearCombinationISH_fSH_fLNS_15FloatRoundStyleE2EEESG_S1T_JEEENS4_5SM1004TMEM4LOAD26SM100_TMEM_LOAD_16dp32b32xES15_NS16_IS1H_S1A_NSY_INS5_IJS1B_SE_EEENS5_IJSE_SB_EEEEEEENS4_39AutoVectorizingCopyWithAssumedAlignmentILi128EEENS4_14SM90_TMA_STOREES27_S29_S29_EEEvvEEEEvNT_6ParamsE,"aw",@nobits
	.sectionflags	@""
	.align	16
	.zero		1024


//--------------------- .nv.shared.reserved.0     --------------------------
	.section	.nv.shared.reserved.0,"aw",@nobits
	.weak		__nv_reservedSMEM_offset_0_alias
	.size		__nv_reservedSMEM_offset_0_alias, 0, 64
	.other		__nv_reservedSMEM_offset_0_alias,@"STO_CUDA_RESERVED_SHARED STV_DEFAULT"
__nv_reservedSMEM_offset_0_alias:
	.zero		0
.nv.shared.reserved.0:
	.zero		64
	.weak		__nv_reservedSMEM_tcgen05_partition
	.type		__nv_reservedSMEM_tcgen05_partition,@object
	.size		__nv_reservedSMEM_tcgen05_partition,(.L_0 - __nv_reservedSMEM_tcgen05_partition)
__nv_reservedSMEM_tcgen05_partition:
	.zero		32
.L_0:


//--------------------- .nv.global                --------------------------
	.section	.nv.global,"aw",@nobits
.nv.global:
	.type		_ZN40_INTERNAL_b56de794_4_k_cu_4b5244cf_241184cute1_E,@object
	.size		_ZN40_INTERNAL_b56de794_4_k_cu_4b5244cf_241184cute1_E,(_ZN40_INTERNAL_b56de794_4_k_cu_4b5244cf_241184cuda3std3__45__cpo6cbeginE - _ZN40_INTERNAL_b56de794_4_k_cu_4b5244cf_241184cute1_E)
_ZN40_INTERNAL_b56de794_4_k_cu_4b5244cf_241184cute1_E:
	.zero		1
	.type		_ZN40_INTERNAL_b56de794_4_k_cu_4b5244cf_241184cuda3std3__45__cpo6cbeginE,@object
	.size		_ZN40_INTERNAL_b56de794_4_k_cu_4b5244cf_241184cuda3std3__45__cpo6cbeginE,(_ZN40_INTERNAL_b56de794_4_k_cu_4b5244cf_241184cuda3std3__48in_placeE - _ZN40_INTERNAL_b56de794_4_k_cu_4b5244cf_241184cuda3std3__45__cpo6cbeginE)
_ZN40_INTERNAL_b56de794_4_k_cu_4b5244cf_241184cuda3std3__45__cpo6cbeginE:
	.zero		1
	.type		_ZN40_INTERNAL_b56de794_4_k_cu_4b5244cf_241184cuda3std3__48in_placeE,@object
	.size		_ZN40_INTERNAL_b56de794_4_k_cu_4b5244cf_241184cuda3std3__48in_placeE,(_ZN40_INTERNAL_b56de794_4_k_cu_4b5244cf_241184cuda3std6ranges3__45__cpo9iter_moveE - _ZN40_INTERNAL_b56de794_4_k_cu_4b5244cf_241184cuda3std3__48in_placeE)
_ZN40_INTERNAL_b56de794_4_k_cu_4b5244cf_241184cuda3std3__48in_placeE:
	.zero		1
	.type		_ZN40_INTERNAL_b56de794_4_k_cu_4b5244cf_241184cuda3std6ranges3__45__cpo9iter_moveE,@object
	.size		_ZN40_INTERNAL_b56de794_4_k_cu_4b5244cf_241184cuda3std6ranges3__45__cpo9iter_moveE,(_ZN40_INTERNAL_b56de794_4_k_cu_4b5244cf_241184cuda3std3__45__cpo5beginE - _ZN40_INTERNAL_b56de794_4_k_cu_4b5244cf_241184cuda3std6ranges3__45__cpo9iter_moveE)
_ZN40_INTERNAL_b56de794_4_k_cu_4b5244cf_241184cuda3std6ranges3__45__cpo9iter_moveE:
	.zero		1
	.type		_ZN40_INTERNAL_b56de794_4_k_cu_4b5244cf_241184cuda3std3__45__cpo5beginE,@object
	.size		_ZN40_INTERNAL_b56de794_4_k_cu_4b5244cf_241184cuda3std3__45__cpo5beginE,(_ZN40_INTERNAL_b56de794_4_k_cu_4b5244cf_241184cuda3std3__442_GLOBAL__N__b56de794_4_k_cu_4b5244cf_241186ignoreE - _ZN40_INTERNAL_b56de794_4_k_cu_4b5244cf_241184cuda3std3__45__cpo5beginE)
_ZN40_INTERNAL_b56de794_4_k_cu_4b5244cf_241184cuda3std3__45__cpo5beginE:
	.zero		1
	.type		_ZN40_INTERNAL_b56de794_4_k_cu_4b5244cf_241184cuda3std3__442_GLOBAL__N__b56de794_4_k_cu_4b5244cf_241186ignoreE,@object
	.size		_ZN40_INTERNAL_b56de794_4_k_cu_4b5244cf_241184cuda3std3__442_GLOBAL__N__b56de794_4_k_cu_4b5244cf_241186ignoreE,(_ZN40_INTERNAL_b56de794_4_k_cu_4b5244cf_241184cute7productE - _ZN40_INTERNAL_b56de794_4_k_cu_4b5244cf_241184cuda3std3__442_GLOBAL__N__b56de794_4_k_cu_4b5244cf_241186ignoreE)
_ZN40_INTERNAL_b56de794_4_k_cu_4b5244cf_241184cuda3std3__442_GLOBAL__N__b56de794_4_k_cu_4b5244cf_241186ignoreE:
	.zero		1
	.type		_ZN40_INTERNAL_b56de794_4_k_cu_4b5244cf_241184cute7productE,@object
	.size		_ZN40_INTERNAL_b56de794_4_k_cu_4b5244cf_241184cute7productE,(_ZN40_INTERNAL_b56de794_4_k_cu_4b5244cf_241184cuda3std3__45__cpo3endE - _ZN40_INTERNAL_b56de794_4_k_cu_4b5244cf_241184cute7productE)
_ZN40_INTERNAL_b56de794_4_k_cu_4b5244cf_241184cute7productE:
	.zero		1
	.type		_ZN40_INTERNAL_b56de794_4_k_cu_4b5244cf_241184cuda3std3__45__cpo3endE,@object
	.size		_ZN40_INTERNAL_b56de794_4_k_cu_4b5244cf_241184cuda3std3__45__cpo3endE,(_ZN40_INTERNAL_b56de794_4_k_cu_4b5244cf_241184cuda3std3__419piecewise_constructE - _ZN40_INTERNAL_b56de794_4_k_cu_4b5244cf_241184cuda3std3__45__cpo3endE)
_ZN40_INTERNAL_b56de794_4_k_cu_4b5244cf_241184cuda3std3__45__cpo3endE:
	.zero		1
	.type		_ZN40_INTERNAL_b56de794_4_k_cu_4b5244cf_241184cuda3std3__419piecewise_constructE,@object
	.size		_ZN40_INTERNAL_b56de794_4_k_cu_4b5244cf_241184cuda3std3__419piecewise_constructE,(_ZN40_INTERNAL_b56de794_4_k_cu_4b5244cf_241184cuda3std3__45__cpo4cendE - _ZN40_INTERNAL_b56de794_4_k_cu_4b5244cf_241184cuda3std3__419piecewise_constructE)
_ZN40_INTERNAL_b56de794_4_k_cu_4b5244cf_241184cuda3std3__419piecewise_constructE:
	.zero		1
	.type		_ZN40_INTERNAL_b56de794_4_k_cu_4b5244cf_241184cuda3std3__45__cpo4cendE,@object
	.size		_ZN40_INTERNAL_b56de794_4_k_cu_4b5244cf_241184cuda3std3__45__cpo4cendE,(_ZN40_INTERNAL_b56de794_4_k_cu_4b5244cf_241184cuda3std6ranges3__45__cpo4swapE - _ZN40_INTERNAL_b56de794_4_k_cu_4b5244cf_241184cuda3std3__45__cpo4cendE)
_ZN40_INTERNAL_b56de794_4_k_cu_4b5244cf_241184cuda3std3__45__cpo4cendE:
	.zero		1
	.type		_ZN40_INTERNAL_b56de794_4_k_cu_4b5244cf_241184cuda3std6ranges3__45__cpo4swapE,@object
	.size		_ZN40_INTERNAL_b56de794_4_k_cu_4b5244cf_241184cuda3std6ranges3__45__cpo4swapE,(.L_10 - _ZN40_INTERNAL_b56de794_4_k_cu_4b5244cf_241184cuda3std6ranges3__45__cpo4swapE)
_ZN40_INTERNAL_b56de794_4_k_cu_4b5244cf_241184cuda3std6ranges3__45__cpo4swapE:
	.zero		1
.L_10:


//--------------------- .nv.constant0._ZN7cutlass13device_kernelINS_4gemm6kernel13GemmUniversalIN4cute5tupleIJiiiiEEENS1_10collective13CollectiveMmaINS1_35MainloopSm100TmaUmmaWarpSpecializedILi54ELi2ELi4ENS5_IJNS4_1CILi1EEESB_SB_EEEEENS5_IJNSA_ILi64EEESE_NSA_ILi32EEEEEENS_12float_e5m2_tENS5_IJlSB_lEEENS_12float_e4m3_tENS5_IJSB_llEEENS4_8TiledMMAINS4_8MMA_AtomIJNS4_10MMA_TraitsINS4_19SM100_MMA_F8F6F4_SSEJSH_SJ_fSE_SE_NS4_17integral_constantINS4_4UMMA5MajorELSR_0EEENSP_ISR_LSR_1EEENSP_INSQ_7ScaleInELSU_0EEESV_EEEEEENS4_6LayoutISC_NS5_IJNSA_ILi0EEESZ_SZ_EEEEENS5_IJNS4_10UnderscoreES12_S12_EEEEENS4_13SM90_TMA_LOADENS4_14ComposedLayoutINS4_7SwizzleILi1ELi4ELi3EEENS4_18smem_ptr_flag_bitsILi8EEENSY_INS5_IJNSA_ILi8EEESF_EEENS5_IJSF_SB_EEEEEEEvNS4_8identityES15_NS16_INS17_ILi2ELi4ELi3EEES1A_NSY_INS5_IJSE_S1B_EEENS5_IJSB_SE_EEEEEEEvS1G_EENS_8epilogue10collective18CollectiveEpilogueINS1N_23Sm100TmaWarpSpecializedILi1ELi1ELi32ELb0ELb0EEEJSG_NS5_IJNSY_ISE_SB_EES1S_EEESH_SI_SH_SI_NS1N_6fusion15FusionCallbacksIS1R_NS1U_17LinearCombinationISH_fSH_fLNS_15FloatRoundStyleE2EEESG_S1T_JEEENS4_5SM1004TMEM4LOAD26SM100_TMEM_LOAD_16dp32b32xES15_NS16_IS1H_S1A_NSY_INS5_IJS1B_SE_EEENS5_IJSE_SB_EEEEEEENS4_39AutoVectorizingCopyWithAssumedAlignmentILi128EEENS4_14SM90_TMA_STOREES27_S29_S29_EEEvvEEEEvNT_6ParamsE --------------------------
	.section	.nv.constant0._ZN7cutlass13device_kernelINS_4gemm6kernel13GemmUniversalIN4cute5tupleIJiiiiEEENS1_10collective13CollectiveMmaINS1_35MainloopSm100TmaUmmaWarpSpecializedILi54ELi2ELi4ENS5_IJNS4_1CILi1EEESB_SB_EEEEENS5_IJNSA_ILi64EEESE_NSA_ILi32EEEEEENS_12float_e5m2_tENS5_IJlSB_lEEENS_12float_e4m3_tENS5_IJSB_llEEENS4_8TiledMMAINS4_8MMA_AtomIJNS4_10MMA_TraitsINS4_19SM100_MMA_F8F6F4_SSEJSH_SJ_fSE_SE_NS4_17integral_constantINS4_4UMMA5MajorELSR_0EEENSP_ISR_LSR_1EEENSP_INSQ_7ScaleInELSU_0EEESV_EEEEEENS4_6LayoutISC_NS5_IJNSA_ILi0EEESZ_SZ_EEEEENS5_IJNS4_10UnderscoreES12_S12_EEEEENS4_13SM90_TMA_LOADENS4_14ComposedLayoutINS4_7SwizzleILi1ELi4ELi3EEENS4_18smem_ptr_flag_bitsILi8EEENSY_INS5_IJNSA_ILi8EEESF_EEENS5_IJSF_SB_EEEEEEEvNS4_8identityES15_NS16_INS17_ILi2ELi4ELi3EEES1A_NSY_INS5_IJSE_S1B_EEENS5_IJSB_SE_EEEEEEEvS1G_EENS_8epilogue10collective18CollectiveEpilogueINS1N_23Sm100TmaWarpSpecializedILi1ELi1ELi32ELb0ELb0EEEJSG_NS5_IJNSY_ISE_SB_EES1S_EEESH_SI_SH_SI_NS1N_6fusion15FusionCallbacksIS1R_NS1U_17LinearCombinationISH_fSH_fLNS_15FloatRoundStyleE2EEESG_S1T_JEEENS4_5SM1004TMEM4LOAD26SM100_TMEM_LOAD_16dp32b32xES15_NS16_IS1H_S1A_NSY_INS5_IJS1B_SE_EEENS5_IJSE_SB_EEEEEEENS4_39AutoVectorizingCopyWithAssumedAlignmentILi128EEENS4_14SM90_TMA_STOREES27_S29_S29_EEEvvEEEEvNT_6ParamsE,"a",@progbits
	.sectionflags	@""
	.align	4
.nv.constant0._ZN7cutlass13device_kernelINS_4gemm6kernel13GemmUniversalIN4cute5tupleIJiiiiEEENS1_10collective13CollectiveMmaINS1_35MainloopSm100TmaUmmaWarpSpecializedILi54ELi2ELi4ENS5_IJNS4_1CILi1EEESB_SB_EEEEENS5_IJNSA_ILi64EEESE_NSA_ILi32EEEEEENS_12float_e5m2_tENS5_IJlSB_lEEENS_12float_e4m3_tENS5_IJSB_llEEENS4_8TiledMMAINS4_8MMA_AtomIJNS4_10MMA_TraitsINS4_19SM100_MMA_F8F6F4_SSEJSH_SJ_fSE_SE_NS4_17integral_constantINS4_4UMMA5MajorELSR_0EEENSP_ISR_LSR_1EEENSP_INSQ_7ScaleInELSU_0EEESV_EEEEEENS4_6LayoutISC_NS5_IJNSA_ILi0EEESZ_SZ_EEEEENS5_IJNS4_10UnderscoreES12_S12_EEEEENS4_13SM90_TMA_LOADENS4_14ComposedLayoutINS4_7SwizzleILi1ELi4ELi3EEENS4_18smem_ptr_flag_bitsILi8EEENSY_INS5_IJNSA_ILi8EEESF_EEENS5_IJSF_SB_EEEEEEEvNS4_8identityES15_NS16_INS17_ILi2ELi4ELi3EEES1A_NSY_INS5_IJSE_S1B_EEENS5_IJSB_SE_EEEEEEEvS1G_EENS_8epilogue10collective18CollectiveEpilogueINS1N_23Sm100TmaWarpSpecializedILi1ELi1ELi32ELb0ELb0EEEJSG_NS5_IJNSY_ISE_SB_EES1S_EEESH_SI_SH_SI_NS1N_6fusion15FusionCallbacksIS1R_NS1U_17LinearCombinationISH_fSH_fLNS_15FloatRoundStyleE2EEESG_S1T_JEEENS4_5SM1004TMEM4LOAD26SM100_TMEM_LOAD_16dp32b32xES15_NS16_IS1H_S1A_NSY_INS5_IJS1B_SE_EEENS5_IJSE_SB_EEEEEEENS4_39AutoVectorizingCopyWithAssumedAlignmentILi128EEENS4_14SM90_TMA_STOREES27_S29_S29_EEEvvEEEEvNT_6ParamsE:
	.zero		2944


//--------------------- SYMBOLS --------------------------

	.type		.nv.reservedSmem.offset0,@object
	.size		.nv.reservedSmem.offset0,0x4
	.type		.nv.reservedSmem.cap,@object
	.size		.nv.reservedSmem.cap,0x4
	.type		__assertfail,@function
